	.target	sm_90a

	.elftype	@"ET_EXEC"


//--------------------- .note.nv.tkinfo           --------------------------
	.section	.note.nv.tkinfo,"",@"SHT_NOTE"
	.sectionflags	@"SHF_NOTE_NV_TKINFO"
	.tkinfo
        /*0018*/ 	.word	0x00000002
        /*0030*/ 	.string	""
        /*0030*/ 	.string	"ptxas"
        /*0030*/ 	.string	"Cuda compilation tools, release 13.0, V13.0.88"
        /*0030*/ 	.string	"Build cuda_13.0.r13.0/compiler.36424714_0"
        /*0030*/ 	.string	"-arch sm_90a -m 64 "



//--------------------- .note.nv.cuinfo           --------------------------
	.section	.note.nv.cuinfo,"",@"SHT_NOTE"
	.sectionflags	@"SHF_NOTE_NV_CUINFO"
        /*0018*/ 	.short	0x0002
        /*001a*/ 	.short	0x005a
        /*001c*/ 	.short	0x0082
	.zero		2


//--------------------- .nv.info                  --------------------------
	.section	.nv.info,"",@"SHT_CUDA_INFO"
	.align	4


	//----- nvinfo : EIATTR_REGCOUNT
	.align		4
        /*0000*/ 	.byte	0x04, 0x2f
        /*0002*/ 	.short	(.L_15 - .L_14)
	.align		4
.L_14:
        /*0004*/ 	.word	index@(_ZN7cutlass13device_kernelINS_4gemm6kernel13GemmUniversalIN4cute5tupleIJiiiiEEENS1_10collective13CollectiveMmaINS1_34MainloopSm90TmaGmmaWarpSpecializedILi5ENS5_IJNS4_1CILi2EEESB_NSA_ILi1EEEEEENS1_32KernelTmaWarpSpecializedPingpongEEENS5_IJNSA_ILi64EEESG_SG_EEENS_10tfloat32_tENS5_IJlSC_lEEESI_SJ_NS4_8TiledMMAINS4_8MMA_AtomIJNS4_4SM904GMMA29MMA_64x64x8_F32TF32TF32_SS_TNILNSN_7ScaleInE1ELSP_1EEEEEENS4_6LayoutINS5_IJSC_SC_SC_EEENS5_IJNSA_ILi0EEESU_SU_EEEEENS5_IJNS4_10UnderscoreESX_SX_EEEEENS4_23SM90_TMA_LOAD_MULTICASTENS4_14ComposedLayoutINS4_7SwizzleILi3ELi4ELi3EEENS4_18smem_ptr_flag_bitsILi32EEENSS_INS5_IJNSA_ILi8EEENSA_ILi32EEEEEENS5_IJS17_SC_EEEEEEEvNS4_8identityES10_S1B_vS1C_EENS_8epilogue10collective6detail29Sm90TmaWarpSpecializedAdapterINS1F_15DefaultEpilogueISI_SJ_SJ_NS1E_6thread17LinearCombinationISI_Li1EffLNS1J_9ScaleType4KindE0ELNS_15FloatRoundStyleE2ESI_EENS1_15EpilogueDefaultEEEEEvvEEEEvNT_6ParamsE)
        /*0008*/ 	.word	0x000000a8


	//----- nvinfo : EIATTR_FRAME_SIZE
	.align		4
.L_15:
        /*000c*/ 	.byte	0x04, 0x11
        /*000e*/ 	.short	(.L_17 - .L_16)
	.align		4
.L_16:
        /*0010*/ 	.word	index@(_ZN7cutlass13device_kernelINS_4gemm6kernel13GemmUniversalIN4cute5tupleIJiiiiEEENS1_10collective13CollectiveMmaINS1_34MainloopSm90TmaGmmaWarpSpecializedILi5ENS5_IJNS4_1CILi2EEESB_NSA_ILi1EEEEEENS1_32KernelTmaWarpSpecializedPingpongEEENS5_IJNSA_ILi64EEESG_SG_EEENS_10tfloat32_tENS5_IJlSC_lEEESI_SJ_NS4_8TiledMMAINS4_8MMA_AtomIJNS4_4SM904GMMA29MMA_64x64x8_F32TF32TF32_SS_TNILNSN_7ScaleInE1ELSP_1EEEEEENS4_6LayoutINS5_IJSC_SC_SC_EEENS5_IJNSA_ILi0EEESU_SU_EEEEENS5_IJNS4_10UnderscoreESX_SX_EEEEENS4_23SM90_TMA_LOAD_MULTICASTENS4_14ComposedLayoutINS4_7SwizzleILi3ELi4ELi3EEENS4_18smem_ptr_flag_bitsILi32EEENSS_INS5_IJNSA_ILi8EEENSA_ILi32EEEEEENS5_IJS17_SC_EEEEEEEvNS4_8identityES10_S1B_vS1C_EENS_8epilogue10collective6detail29Sm90TmaWarpSpecializedAdapterINS1F_15DefaultEpilogueISI_SJ_SJ_NS1E_6thread17LinearCombinationISI_Li1EffLNS1J_9ScaleType4KindE0ELNS_15FloatRoundStyleE2ESI_EENS1_15EpilogueDefaultEEEEEvvEEEEvNT_6ParamsE)
        /*0014*/ 	.word	0x00000008


	//----- nvinfo : EIATTR_MIN_STACK_SIZE
	.align		4
.L_17:
        /*0018*/ 	.byte	0x04, 0x12
        /*001a*/ 	.short	(.L_19 - .L_18)
	.align		4
.L_18:
        /*001c*/ 	.word	index@(_ZN7cutlass13device_kernelINS_4gemm6kernel13GemmUniversalIN4cute5tupleIJiiiiEEENS1_10collective13CollectiveMmaINS1_34MainloopSm90TmaGmmaWarpSpecializedILi5ENS5_IJNS4_1CILi2EEESB_NSA_ILi1EEEEEENS1_32KernelTmaWarpSpecializedPingpongEEENS5_IJNSA_ILi64EEESG_SG_EEENS_10tfloat32_tENS5_IJlSC_lEEESI_SJ_NS4_8TiledMMAINS4_8MMA_AtomIJNS4_4SM904GMMA29MMA_64x64x8_F32TF32TF32_SS_TNILNSN_7ScaleInE1ELSP_1EEEEEENS4_6LayoutINS5_IJSC_SC_SC_EEENS5_IJNSA_ILi0EEESU_SU_EEEEENS5_IJNS4_10UnderscoreESX_SX_EEEEENS4_23SM90_TMA_LOAD_MULTICASTENS4_14ComposedLayoutINS4_7SwizzleILi3ELi4ELi3EEENS4_18smem_ptr_flag_bitsILi32EEENSS_INS5_IJNSA_ILi8EEENSA_ILi32EEEEEENS5_IJS17_SC_EEEEEEEvNS4_8identityES10_S1B_vS1C_EENS_8epilogue10collective6detail29Sm90TmaWarpSpecializedAdapterINS1F_15DefaultEpilogueISI_SJ_SJ_NS1E_6thread17LinearCombinationISI_Li1EffLNS1J_9ScaleType4KindE0ELNS_15FloatRoundStyleE2ESI_EENS1_15EpilogueDefaultEEEEEvvEEEEvNT_6ParamsE)
        /*0020*/ 	.word	0x00000008
.L_19:


//--------------------- .nv.compat                --------------------------
	.section	.nv.compat,"",@"SHT_CUDA_COMPAT_INFO"
	.align	4
        /*0000*/ 	.byte	0x02, 0x09, 0x01, 0x00, 0x02, 0x02, 0x04, 0x00, 0x02, 0x05, 0x05, 0x00, 0x03, 0x07, 0x01, 0x01
        /*0010*/ 	.byte	0x02, 0x03, 0x01, 0x00, 0x02, 0x06, 0x01, 0x00, 0x04, 0x0b, 0x08, 0x00, 0x00, 0x00, 0x00, 0x00
        /*0020*/ 	.byte	0x00, 0x00, 0x00, 0x00


//--------------------- .nv.info._ZN7cutlass13device_kernelINS_4gemm6kernel13GemmUniversalIN4cute5tupleIJiiiiEEENS1_10collective13CollectiveMmaINS1_34MainloopSm90TmaGmmaWarpSpecializedILi5ENS5_IJNS4_1CILi2EEESB_NSA_ILi1EEEEEENS1_32KernelTmaWarpSpecializedPingpongEEENS5_IJNSA_ILi64EEESG_SG_EEENS_10tfloat32_tENS5_IJlSC_lEEESI_SJ_NS4_8TiledMMAINS4_8MMA_AtomIJNS4_4SM904GMMA29MMA_64x64x8_F32TF32TF32_SS_TNILNSN_7ScaleInE1ELSP_1EEEEEENS4_6LayoutINS5_IJSC_SC_SC_EEENS5_IJNSA_ILi0EEESU_SU_EEEEENS5_IJNS4_10UnderscoreESX_SX_EEEEENS4_23SM90_TMA_LOAD_MULTICASTENS4_14ComposedLayoutINS4_7SwizzleILi3ELi4ELi3EEENS4_18smem_ptr_flag_bitsILi32EEENSS_INS5_IJNSA_ILi8EEENSA_ILi32EEEEEENS5_IJS17_SC_EEEEEEEvNS4_8identityES10_S1B_vS1C_EENS_8epilogue10collective6detail29Sm90TmaWarpSpecializedAdapterINS1F_15DefaultEpilogueISI_SJ_SJ_NS1E_6thread17LinearCombinationISI_Li1EffLNS1J_9ScaleType4KindE0ELNS_15FloatRoundStyleE2ESI_EENS1_15EpilogueDefaultEEEEEvvEEEEvNT_6ParamsE --------------------------
	.section	.nv.info._ZN7cutlass13device_kernelINS_4gemm6kernel13GemmUniversalIN4cute5tupleIJiiiiEEENS1_10collective13CollectiveMmaINS1_34MainloopSm90TmaGmmaWarpSpecializedILi5ENS5_IJNS4_1CILi2EEESB_NSA_ILi1EEEEEENS1_32KernelTmaWarpSpecializedPingpongEEENS5_IJNSA_ILi64EEESG_SG_EEENS_10tfloat32_tENS5_IJlSC_lEEESI_SJ_NS4_8TiledMMAINS4_8MMA_AtomIJNS4_4SM904GMMA29MMA_64x64x8_F32TF32TF32_SS_TNILNSN_7ScaleInE1ELSP_1EEEEEENS4_6LayoutINS5_IJSC_SC_SC_EEENS5_IJNSA_ILi0EEESU_SU_EEEEENS5_IJNS4_10UnderscoreESX_SX_EEEEENS4_23SM90_TMA_LOAD_MULTICASTENS4_14ComposedLayoutINS4_7SwizzleILi3ELi4ELi3EEENS4_18smem_ptr_flag_bitsILi32EEENSS_INS5_IJNSA_ILi8EEENSA_ILi32EEEEEENS5_IJS17_SC_EEEEEEEvNS4_8identityES10_S1B_vS1C_EENS_8epilogue10collective6detail29Sm90TmaWarpSpecializedAdapterINS1F_15DefaultEpilogueISI_SJ_SJ_NS1E_6thread17LinearCombinationISI_Li1EffLNS1J_9ScaleType4KindE0ELNS_15FloatRoundStyleE2ESI_EENS1_15EpilogueDefaultEEEEEvvEEEEvNT_6ParamsE,"",@"SHT_CUDA_INFO"
	.sectionflags	@""
	.align	4


	//----- nvinfo : EIATTR_CUDA_API_VERSION
	.align		4
        /*0000*/ 	.byte	0x04, 0x37
        /*0002*/ 	.short	(.L_21 - .L_20)
.L_20:
        /*0004*/ 	.word	0x00000082


	//----- nvinfo : EIATTR_KPARAM_INFO
	.align		4
.L_21:
        /*0008*/ 	.byte	0x04, 0x17
        /*000a*/ 	.short	(.L_23 - .L_22)
.L_22:
        /*000c*/ 	.word	0x00000000
        /*0010*/ 	.short	0x0000
        /*0012*/ 	.short	0x0070
        /*0014*/ 	.byte	0x00, 0xf0, 0x01, 0x10


	//----- nvinfo : EIATTR_SPARSE_MMA_MASK
	.align		4
.L_23:
        /*0018*/ 	.byte	0x03, 0x50
        /*001a*/ 	.short	0x0000


	//----- nvinfo : EIATTR_MAXREG_COUNT
	.align		4
        /*001c*/ 	.byte	0x03, 0x1b
        /*001e*/ 	.short	0x00a8


	//----- nvinfo : EIATTR_NUM_BARRIERS
	.align		4
        /*0020*/ 	.byte	0x02, 0x4c
        /*0022*/ 	.byte	0x01
	.zero		1


	//----- nvinfo : EIATTR_EXTERNS
	.align		4
        /*0024*/ 	.byte	0x04, 0x0f
        /*0026*/ 	.short	(.L_25 - .L_24)


	//   ....[0]....
	.align		4
.L_24:
        /*0028*/ 	.word	index@(__assertfail)


	//----- nvinfo : EIATTR_ANNOTATIONS
	.align		4
.L_25:
        /*002c*/ 	.byte	0x04, 0x55
        /*002e*/ 	.short	(.L_27 - .L_26)


	//   ....[0]....
.L_26:
        /*0030*/ 	.word	0x00000001
        /*0034*/ 	.byte	0xd0, 0x0d, 0x00, 0x00, 0x01, 0x00, 0x00, 0x00, 0x80, 0x14, 0x00, 0x00, 0x01, 0x00, 0x00, 0x00
        /*0044*/ 	.byte	0xf0, 0x48, 0x00, 0x00, 0x01, 0x00, 0x00, 0x00, 0xd0, 0x56, 0x00, 0x00


	//----- nvinfo : EIATTR_MERCURY_ISA_VERSION
	.align		4
.L_27:
        /*0050*/ 	.byte	0x03, 0x5f
        /*0052*/ 	.short	0x0101


	//----- nvinfo : EIATTR_INT_WARP_WIDE_INSTR_OFFSETS
	.align		4
        /*0054*/ 	.byte	0x04, 0x31
        /*0056*/ 	.short	(.L_29 - .L_28)


	//   ....[0]....
.L_28:
        /*0058*/ 	.word	0x00000510


	//   ....[1]....
        /*005c*/ 	.word	0x00000530


	//   ....[2]....
        /*0060*/ 	.word	0x00000550


	//   ....[3]....
        /*0064*/ 	.word	0x00000610


	//   ....[4]....
        /*0068*/ 	.word	0x00000630


	//   ....[5]....
        /*006c*/ 	.word	0x00000690


	//   ....[6]....
        /*0070*/ 	.word	0x000007a0


	//   ....[7]....
        /*0074*/ 	.word	0x000007d0


	//   ....[8]....
        /*0078*/ 	.word	0x000024c0


	//----- nvinfo : EIATTR_COOP_GROUP_MASK_REGIDS
	.align		4
.L_29:
        /*007c*/ 	.byte	0x04, 0x29
        /*007e*/ 	.short	(.L_31 - .L_30)


	//   ....[0]....
.L_30:
        /*0080*/ 	.word	0xffffffff


	//   ....[1]....
        /*0084*/ 	.word	0xffffffff


	//   ....[2]....
        /*0088*/ 	.word	0xffffffff


	//   ....[3]....
        /*008c*/ 	.word	0xffffffff


	//   ....[4]....
        /*0090*/ 	.word	0xffffffff


	//   ....[5]....
        /*0094*/ 	.word	0xffffffff


	//   ....[6]....
        /*0098*/ 	.word	0xffffffff


	//----- nvinfo : EIATTR_COOP_GROUP_INSTR_OFFSETS
	.align		4
.L_31:
        /*009c*/ 	.byte	0x04, 0x28
        /*009e*/ 	.short	(.L_33 - .L_32)


	//   ....[0]....
.L_32:
        /*00a0*/ 	.word	0x00000070


	//   ....[1]....
        /*00a4*/ 	.word	0x00000080


	//   ....[2]....
        /*00a8*/ 	.word	0x00000140


	//   ....[3]....
        /*00ac*/ 	.word	0x000002f0


	//   ....[4]....
        /*00b0*/ 	.word	0x00000330


	//   ....[5]....
        /*00b4*/ 	.word	0x000003b0


	//   ....[6]....
        /*00b8*/ 	.word	0x00000980


	//----- nvinfo : EIATTR_REG_RECONFIG
	.align		4
.L_33:
        /*00bc*/ 	.byte	0x01, 0x54
	.zero		2


	//----- nvinfo : EIATTR_SYSCALL_OFFSETS
	.align		4
        /*00c0*/ 	.byte	0x04, 0x46
        /*00c2*/ 	.short	(.L_35 - .L_34)


	//   ....[0]....
.L_34:
        /*00c4*/ 	.word	0x00001970


	//----- nvinfo : EIATTR_MBARRIER_INSTR_OFFSETS
	.align		4
.L_35:
        /*00c8*/ 	.byte	0x04, 0x39
        /*00ca*/ 	.short	(.L_37 - .L_36)


	//   ....[0]....
.L_36:
        /*00cc*/ 	.word	0x00000240
        /*00d0*/ 	.word	0x000000ff
        /*00d4*/ 	.word	0x00000000
        /*00d8*/ 	.short	0x0100
        /*00da*/ 	.byte	0x08
	.zero		1


	//   ....[1]....
        /*00dc*/ 	.word	0x00000250
        /*00e0*/ 	.word	0x000000ff
        /*00e4*/ 	.word	0x00000028
        /*00e8*/ 	.short	0x0100
        /*00ea*/ 	.byte	0x08
	.zero		1


	//   ....[2]....
        /*00ec*/ 	.word	0x00000260
        /*00f0*/ 	.word	0x000000ff
        /*00f4*/ 	.word	0x00000008
        /*00f8*/ 	.short	0x0100
        /*00fa*/ 	.byte	0x08
	.zero		1


	//   ....[3]....
        /*00fc*/ 	.word	0x00000270
        /*0100*/ 	.word	0x000000ff
        /*0104*/ 	.word	0x00000030
        /*0108*/ 	.short	0x0100
        /*010a*/ 	.byte	0x08
	.zero		1


	//   ....[4]....
        /*010c*/ 	.word	0x00000280
        /*0110*/ 	.word	0x000000ff
        /*0114*/ 	.word	0x00000010
        /*0118*/ 	.short	0x0100
        /*011a*/ 	.byte	0x08
	.zero		1


	//   ....[5]....
        /*011c*/ 	.word	0x00000290
        /*0120*/ 	.word	0x000000ff
        /*0124*/ 	.word	0x00000038
        /*0128*/ 	.short	0x0100
        /*012a*/ 	.byte	0x08
	.zero		1


	//   ....[6]....
        /*012c*/ 	.word	0x000002a0
        /*0130*/ 	.word	0x000000ff
        /*0134*/ 	.word	0x00000018
        /*0138*/ 	.short	0x0100
        /*013a*/ 	.byte	0x08
	.zero		1


	//   ....[7]....
        /*013c*/ 	.word	0x000002b0
        /*0140*/ 	.word	0x000000ff
        /*0144*/ 	.word	0x00000040
        /*0148*/ 	.short	0x0100
        /*014a*/ 	.byte	0x08
	.zero		1


	//   ....[8]....
        /*014c*/ 	.word	0x000002c0
        /*0150*/ 	.word	0x000000ff
        /*0154*/ 	.word	0x00000020
        /*0158*/ 	.short	0x0100
        /*015a*/ 	.byte	0x08
	.zero		1


	//   ....[9]....
        /*015c*/ 	.word	0x000002d0
        /*0160*/ 	.word	0x000000ff
        /*0164*/ 	.word	0x00000048
        /*0168*/ 	.short	0x0100
        /*016a*/ 	.byte	0x08
	.zero		1


	//   ....[10]....
        /*016c*/ 	.word	0x00000820
        /*0170*/ 	.word	0x000000ff
        /*0174*/ 	.word	0x00000080
        /*0178*/ 	.short	0x0100
        /*017a*/ 	.byte	0x08
	.zero		1


	//   ....[11]....
        /*017c*/ 	.word	0x000008b0
        /*0180*/ 	.word	0x000000ff
        /*0184*/ 	.word	0x00000088
        /*0188*/ 	.short	0x0100
        /*018a*/ 	.byte	0x08
	.zero		1


	//   ....[12]....
        /*018c*/ 	.word	0x00000900
        /*0190*/ 	.word	0x000000ff
        /*0194*/ 	.word	0x00000060
        /*0198*/ 	.short	0x0100
        /*019a*/ 	.byte	0x09
	.zero		1


	//   ....[13]....
        /*019c*/ 	.word	0x00000910
        /*01a0*/ 	.word	0x000000ff
        /*01a4*/ 	.word	0x00000068
        /*01a8*/ 	.short	0x0100
        /*01aa*/ 	.byte	0x09
	.zero		1


	//   ....[14]....
        /*01ac*/ 	.word	0x00000920
        /*01b0*/ 	.word	0x000000ff
        /*01b4*/ 	.word	0x00000070
        /*01b8*/ 	.short	0x0100
        /*01ba*/ 	.byte	0x09
	.zero		1


	//   ....[15]....
        /*01bc*/ 	.word	0x00000930
        /*01c0*/ 	.word	0x000000ff
        /*01c4*/ 	.word	0x00000078
        /*01c8*/ 	.short	0x0100
        /*01ca*/ 	.byte	0x09
	.zero		1


	//   ....[16]....
        /*01cc*/ 	.word	0x00001830
        /*01d0*/ 	.word	0x000000ff
        /*01d4*/ 	.word	0xfffffff8
        /*01d8*/ 	.short	0x010a
        /*01da*/ 	.byte	0x2b
	.zero		1


	//   ....[17]....
        /*01dc*/ 	.word	0x000019f0
        /*01e0*/ 	.word	0x00000003
        /*01e4*/ 	.word	0x00000000
        /*01e8*/ 	.short	0x010a
        /*01ea*/ 	.byte	0x3f
	.zero		1


	//   ....[18]....
        /*01ec*/ 	.word	0x00001a30
        /*01f0*/ 	.word	0x00000003
        /*01f4*/ 	.word	0x00000000
        /*01f8*/ 	.short	0x010a
        /*01fa*/ 	.byte	0x3f
	.zero		1


	//   ....[19]....
        /*01fc*/ 	.word	0x00001ef0
        /*0200*/ 	.word	0x000000ff
        /*0204*/ 	.word	0x00000000
        /*0208*/ 	.short	0x010a
        /*020a*/ 	.byte	0x04
	.zero		1


	//   ....[20]....
        /*020c*/ 	.word	0x00001f30
        /*0210*/ 	.word	0x000000ff
        /*0214*/ 	.word	0x00000000
        /*0218*/ 	.short	0x010a
        /*021a*/ 	.byte	0x04
	.zero		1


	//   ....[21]....
        /*021c*/ 	.word	0x00002350
        /*0220*/ 	.word	0x00000005
        /*0224*/ 	.word	0x00000000
        /*0228*/ 	.short	0x0101
        /*022a*/ 	.byte	0x3f
	.zero		1


	//   ....[22]....
        /*022c*/ 	.word	0x00002460
        /*0230*/ 	.word	0x00000003
        /*0234*/ 	.word	0x00000000
        /*0238*/ 	.short	0x0101
        /*023a*/ 	.byte	0x30
	.zero		1


	//   ....[23]....
        /*023c*/ 	.word	0x00002560
        /*0240*/ 	.word	0x00000003
        /*0244*/ 	.word	0x00000000
        /*0248*/ 	.short	0x0101
        /*024a*/ 	.byte	0x3f
	.zero		1


	//   ....[24]....
        /*024c*/ 	.word	0x000025e0
        /*0250*/ 	.word	0x000000ff
        /*0254*/ 	.word	0x00000008
        /*0258*/ 	.short	0x010a
        /*025a*/ 	.byte	0x2b
	.zero		1


	//   ....[25]....
        /*025c*/ 	.word	0x00004930
        /*0260*/ 	.word	0x00000000
        /*0264*/ 	.word	0x00000000
        /*0268*/ 	.short	0x0101
        /*026a*/ 	.byte	0x30
	.zero		1


	//   ....[26]....
        /*026c*/ 	.word	0x00005330
        /*0270*/ 	.word	0x0000000b
        /*0274*/ 	.word	0x00000028
        /*0278*/ 	.short	0x010a
        /*027a*/ 	.byte	0x3f
	.zero		1


	//   ....[27]....
        /*027c*/ 	.word	0x00005800
        /*0280*/ 	.word	0x00000006
        /*0284*/ 	.word	0x00000088
        /*0288*/ 	.short	0x0101
        /*028a*/ 	.byte	0x3f
	.zero		1


	//   ....[28]....
        /*028c*/ 	.word	0x00005f20
        /*0290*/ 	.word	0x00000007
        /*0294*/ 	.word	0x00000000
        /*0298*/ 	.short	0x010a
        /*029a*/ 	.byte	0x3f
	.zero		1


	//   ....[29]....
        /*029c*/ 	.word	0x00005fa0
        /*02a0*/ 	.word	0x00000006
        /*02a4*/ 	.word	0x00000000
        /*02a8*/ 	.short	0x010a
        /*02aa*/ 	.byte	0x3f
	.zero		1


	//   ....[30]....
        /*02ac*/ 	.word	0x00006030
        /*02b0*/ 	.word	0x00000007
        /*02b4*/ 	.word	0x00000000
        /*02b8*/ 	.short	0x010a
        /*02ba*/ 	.byte	0x3f
	.zero		1


	//   ....[31]....
        /*02bc*/ 	.word	0x000060c0
        /*02c0*/ 	.word	0x00000006
        /*02c4*/ 	.word	0x00000000
        /*02c8*/ 	.short	0x010a
        /*02ca*/ 	.byte	0x3f
	.zero		1


	//   ....[32]....
        /*02cc*/ 	.word	0x00006150
        /*02d0*/ 	.word	0x00000005
        /*02d4*/ 	.word	0x00000000
        /*02d8*/ 	.short	0x010a
        /*02da*/ 	.byte	0x3f
	.zero		1


	//   ....[33]....
        /*02dc*/ 	.word	0x000061c0
        /*02e0*/ 	.word	0x00000003
        /*02e4*/ 	.word	0xfffffff8
        /*02e8*/ 	.short	0x010a
        /*02ea*/ 	.byte	0x3f
	.zero		1


	//   ....[34]....
        /*02ec*/ 	.word	0x00006210
        /*02f0*/ 	.word	0x00000003
        /*02f4*/ 	.word	0x00000000
        /*02f8*/ 	.short	0x010a
        /*02fa*/ 	.byte	0x3f
	.zero		1


	//   ....[35]....
        /*02fc*/ 	.word	0x00006270
        /*0300*/ 	.word	0x00000005
        /*0304*/ 	.word	0x00000000
        /*0308*/ 	.short	0x010a
        /*030a*/ 	.byte	0x3f
	.zero		1


	//   ....[36]....
        /*030c*/ 	.word	0x000062d0
        /*0310*/ 	.word	0x00000003
        /*0314*/ 	.word	0x00000008
        /*0318*/ 	.short	0x010a
        /*031a*/ 	.byte	0x3f
	.zero		1


	//   ....[37]....
        /*031c*/ 	.word	0x000063a0
        /*0320*/ 	.word	0x0000000b
        /*0324*/ 	.word	0x00000028
        /*0328*/ 	.short	0x010a
        /*032a*/ 	.byte	0x3f
	.zero		1


	//   ....[38]....
        /*032c*/ 	.word	0x00006470
        /*0330*/ 	.word	0x00000007
        /*0334*/ 	.word	0x00000000
        /*0338*/ 	.short	0x010a
        /*033a*/ 	.byte	0x3f
	.zero		1


	//   ....[39]....
        /*033c*/ 	.word	0x000064c0
        /*0340*/ 	.word	0x00000006
        /*0344*/ 	.word	0x00000000
        /*0348*/ 	.short	0x010a
        /*034a*/ 	.byte	0x3f
	.zero		1


	//   ....[40]....
        /*034c*/ 	.word	0x00006510
        /*0350*/ 	.word	0x00000007
        /*0354*/ 	.word	0x00000000
        /*0358*/ 	.short	0x010a
        /*035a*/ 	.byte	0x3f
	.zero		1


	//   ....[41]....
        /*035c*/ 	.word	0x00006560
        /*0360*/ 	.word	0x00000006
        /*0364*/ 	.word	0x00000000
        /*0368*/ 	.short	0x010a
        /*036a*/ 	.byte	0x3f
	.zero		1


	//----- nvinfo : EIATTR_NUM_MBARRIERS
	.align		4
.L_37:
        /*036c*/ 	.byte	0x03, 0x38
        /*036e*/ 	.short	0x0010


	//----- nvinfo : EIATTR_EXIT_INSTR_OFFSETS
	.align		4
        /*0370*/ 	.byte	0x04, 0x1c
        /*0372*/ 	.short	(.L_39 - .L_38)


	//   ....[0]....
.L_38:
        /*0374*/ 	.word	0x00001410


	//   ....[1]....
        /*0378*/ 	.word	0x00001470


	//   ....[2]....
        /*037c*/ 	.word	0x00004f50


	//   ....[3]....
        /*0380*/ 	.word	0x00004f80


	//   ....[4]....
        /*0384*/ 	.word	0x000061a0


	//----- nvinfo : EIATTR_MAX_THREADS
	.align		4
.L_39:
        /*0388*/ 	.byte	0x04, 0x05
        /*038a*/ 	.short	(.L_41 - .L_40)
.L_40:
        /*038c*/ 	.word	0x00000180
        /*0390*/ 	.word	0x00000001
        /*0394*/ 	.word	0x00000001


	//----- nvinfo : EIATTR_CRS_STACK_SIZE
	.align		4
.L_41:
        /*0398*/ 	.byte	0x04, 0x1e
        /*039a*/ 	.short	(.L_43 - .L_42)
.L_42:
        /*039c*/ 	.word	0x00000000


	//----- nvinfo : EIATTR_CBANK_PARAM_SIZE
	.align		4
.L_43:
        /*03a0*/ 	.byte	0x03, 0x19
        /*03a2*/ 	.short	0x0470


	//----- nvinfo : EIATTR_PARAM_CBANK
	.align		4
        /*03a4*/ 	.byte	0x04, 0x0a
        /*03a6*/ 	.short	(.L_45 - .L_44)
	.align		4
.L_44:
        /*03a8*/ 	.word	index@(.nv.constant0._ZN7cutlass13device_kernelINS_4gemm6kernel13GemmUniversalIN4cute5tupleIJiiiiEEENS1_10collective13CollectiveMmaINS1_34MainloopSm90TmaGmmaWarpSpecializedILi5ENS5_IJNS4_1CILi2EEESB_NSA_ILi1EEEEEENS1_32KernelTmaWarpSpecializedPingpongEEENS5_IJNSA_ILi64EEESG_SG_EEENS_10tfloat32_tENS5_IJlSC_lEEESI_SJ_NS4_8TiledMMAINS4_8MMA_AtomIJNS4_4SM904GMMA29MMA_64x64x8_F32TF32TF32_SS_TNILNSN_7ScaleInE1ELSP_1EEEEEENS4_6LayoutINS5_IJSC_SC_SC_EEENS5_IJNSA_ILi0EEESU_SU_EEEEENS5_IJNS4_10UnderscoreESX_SX_EEEEENS4_23SM90_TMA_LOAD_MULTICASTENS4_14ComposedLayoutINS4_7SwizzleILi3ELi4ELi3EEENS4_18smem_ptr_flag_bitsILi32EEENSS_INS5_IJNSA_ILi8EEENSA_ILi32EEEEEENS5_IJS17_SC_EEEEEEEvNS4_8identityES10_S1B_vS1C_EENS_8epilogue10collective6detail29Sm90TmaWarpSpecializedAdapterINS1F_15DefaultEpilogueISI_SJ_SJ_NS1E_6thread17LinearCombinationISI_Li1EffLNS1J_9ScaleType4KindE0ELNS_15FloatRoundStyleE2ESI_EENS1_15EpilogueDefaultEEEEEvvEEEEvNT_6ParamsE)
        /*03ac*/ 	.short	0x0210
        /*03ae*/ 	.short	0x0470


	//----- nvinfo : EIATTR_SW_WAR
	.align		4
.L_45:
        /*03b0*/ 	.byte	0x04, 0x36
        /*03b2*/ 	.short	(.L_47 - .L_46)
.L_46:
        /*03b4*/ 	.word	0x00000008
.L_47:


//--------------------- .nv.callgraph             --------------------------
	.section	.nv.callgraph,"",@"SHT_CUDA_CALLGRAPH"
	.align	4
	.sectionentsize	8
	.align		4
        /*0000*/ 	.word	0x00000000
	.align		4
        /*0004*/ 	.word	0xffffffff
	.align		4
        /*0008*/ 	.word	index@(_ZN7cutlass13device_kernelINS_4gemm6kernel13GemmUniversalIN4cute5tupleIJiiiiEEENS1_10collective13CollectiveMmaINS1_34MainloopSm90TmaGmmaWarpSpecializedILi5ENS5_IJNS4_1CILi2EEESB_NSA_ILi1EEEEEENS1_32KernelTmaWarpSpecializedPingpongEEENS5_IJNSA_ILi64EEESG_SG_EEENS_10tfloat32_tENS5_IJlSC_lEEESI_SJ_NS4_8TiledMMAINS4_8MMA_AtomIJNS4_4SM904GMMA29MMA_64x64x8_F32TF32TF32_SS_TNILNSN_7ScaleInE1ELSP_1EEEEEENS4_6LayoutINS5_IJSC_SC_SC_EEENS5_IJNSA_ILi0EEESU_SU_EEEEENS5_IJNS4_10UnderscoreESX_SX_EEEEENS4_23SM90_TMA_LOAD_MULTICASTENS4_14ComposedLayoutINS4_7SwizzleILi3ELi4ELi3EEENS4_18smem_ptr_flag_bitsILi32EEENSS_INS5_IJNSA_ILi8EEENSA_ILi32EEEEEENS5_IJS17_SC_EEEEEEEvNS4_8identityES10_S1B_vS1C_EENS_8epilogue10collective6detail29Sm90TmaWarpSpecializedAdapterINS1F_15DefaultEpilogueISI_SJ_SJ_NS1E_6thread17LinearCombinationISI_Li1EffLNS1J_9ScaleType4KindE0ELNS_15FloatRoundStyleE2ESI_EENS1_15EpilogueDefaultEEEEEvvEEEEvNT_6ParamsE)
	.align		4
        /*000c*/ 	.word	index@(__assertfail)
	.align		4
        /*0010*/ 	.word	0x00000000
	.align		4
        /*0014*/ 	.word	0xfffffffe
	.align		4
        /*0018*/ 	.word	0x00000000
	.align		4
        /*001c*/ 	.word	0xfffffffd
	.align		4
        /*0020*/ 	.word	0x00000000
	.align		4
        /*0024*/ 	.word	0xfffffffc


//--------------------- .nv.constant4             --------------------------
	.section	.nv.constant4,"a",@progbits
	.align	8
	.align		8
.nv.constant4:
        /*0000*/ 	.dword	__assertfail
	.align		8
        /*0008*/ 	.dword	__unnamed_1
	.align		8
        /*0010*/ 	.dword	_ZN39_INTERNAL_e10be6bd_4_k_cu_f8f65de5_70124cuda3std3__45__cpo5beginE
	.align		8
        /*0018*/ 	.dword	_ZN39_INTERNAL_e10be6bd_4_k_cu_f8f65de5_70124cuda3std3__45__cpo3endE
	.align		8
        /*0020*/ 	.dword	_ZN39_INTERNAL_e10be6bd_4_k_cu_f8f65de5_70124cuda3std3__45__cpo6cbeginE
	.align		8
        /*0028*/ 	.dword	_ZN39_INTERNAL_e10be6bd_4_k_cu_f8f65de5_70124cuda3std3__45__cpo4cendE
	.align		8
        /*0030*/ 	.dword	_ZN39_INTERNAL_e10be6bd_4_k_cu_f8f65de5_70124cuda3std3__441_GLOBAL__N__e10be6bd_4_k_cu_f8f65de5_70126ignoreE
	.align		8
        /*0038*/ 	.dword	_ZN39_INTERNAL_e10be6bd_4_k_cu_f8f65de5_70124cuda3std3__419piecewise_constructE
	.align		8
        /*0040*/ 	.dword	_ZN39_INTERNAL_e10be6bd_4_k_cu_f8f65de5_70124cuda3std3__48in_placeE
	.align		8
        /*0048*/ 	.dword	_ZN39_INTERNAL_e10be6bd_4_k_cu_f8f65de5_70124cuda3std6ranges3__45__cpo4swapE
	.align		8
        /*0050*/ 	.dword	_ZN39_INTERNAL_e10be6bd_4_k_cu_f8f65de5_70124cuda3std6ranges3__45__cpo9iter_moveE
	.align		8
        /*0058*/ 	.dword	_ZN39_INTERNAL_e10be6bd_4_k_cu_f8f65de5_70124cute7productE
	.align		8
        /*0060*/ 	.dword	_ZN39_INTERNAL_e10be6bd_4_k_cu_f8f65de5_70124cute1_E
	.align		8
        /*0068*/ 	.dword	$str$22
	.align		8
        /*0070*/ 	.dword	$str$23


//--------------------- .text._ZN7cutlass13device_kernelINS_4gemm6kernel13GemmUniversalIN4cute5tupleIJiiiiEEENS1_10collective13CollectiveMmaINS1_34MainloopSm90TmaGmmaWarpSpecializedILi5ENS5_IJNS4_1CILi2EEESB_NSA_ILi1EEEEEENS1_32KernelTmaWarpSpecializedPingpongEEENS5_IJNSA_ILi64EEESG_SG_EEENS_10tfloat32_tENS5_IJlSC_lEEESI_SJ_NS4_8TiledMMAINS4_8MMA_AtomIJNS4_4SM904GMMA29MMA_64x64x8_F32TF32TF32_SS_TNILNSN_7ScaleInE1ELSP_1EEEEEENS4_6LayoutINS5_IJSC_SC_SC_EEENS5_IJNSA_ILi0EEESU_SU_EEEEENS5_IJNS4_10UnderscoreESX_SX_EEEEENS4_23SM90_TMA_LOAD_MULTICASTENS4_14ComposedLayoutINS4_7SwizzleILi3ELi4ELi3EEENS4_18smem_ptr_flag_bitsILi32EEENSS_INS5_IJNSA_ILi8EEENSA_ILi32EEEEEENS5_IJS17_SC_EEEEEEEvNS4_8identityES10_S1B_vS1C_EENS_8epilogue10collective6detail29Sm90TmaWarpSpecializedAdapterINS1F_15DefaultEpilogueISI_SJ_SJ_NS1E_6thread17LinearCombinationISI_Li1EffLNS1J_9ScaleType4KindE0ELNS_15FloatRoundStyleE2ESI_EENS1_15EpilogueDefaultEEEEEvvEEEEvNT_6ParamsE --------------------------
	.section	.text._ZN7cutlass13device_kernelINS_4gemm6kernel13GemmUniversalIN4cute5tupleIJiiiiEEENS1_10collective13CollectiveMmaINS1_34MainloopSm90TmaGmmaWarpSpecializedILi5ENS5_IJNS4_1CILi2EEESB_NSA_ILi1EEEEEENS1_32KernelTmaWarpSpecializedPingpongEEENS5_IJNSA_ILi64EEESG_SG_EEENS_10tfloat32_tENS5_IJlSC_lEEESI_SJ_NS4_8TiledMMAINS4_8MMA_AtomIJNS4_4SM904GMMA29MMA_64x64x8_F32TF32TF32_SS_TNILNSN_7ScaleInE1ELSP_1EEEEEENS4_6LayoutINS5_IJSC_SC_SC_EEENS5_IJNSA_ILi0EEESU_SU_EEEEENS5_IJNS4_10UnderscoreESX_SX_EEEEENS4_23SM90_TMA_LOAD_MULTICASTENS4_14ComposedLayoutINS4_7SwizzleILi3ELi4ELi3EEENS4_18smem_ptr_flag_bitsILi32EEENSS_INS5_IJNSA_ILi8EEENSA_ILi32EEEEEENS5_IJS17_SC_EEEEEEEvNS4_8identityES10_S1B_vS1C_EENS_8epilogue10collective6detail29Sm90TmaWarpSpecializedAdapterINS1F_15DefaultEpilogueISI_SJ_SJ_NS1E_6thread17LinearCombinationISI_Li1EffLNS1J_9ScaleType4KindE0ELNS_15FloatRoundStyleE2ESI_EENS1_15EpilogueDefaultEEEEEvvEEEEvNT_6ParamsE,"ax",@progbits
	.align	128
.text._ZN7cutlass13device_kernelINS_4gemm6kernel13GemmUniversalIN4cute5tupleIJiiiiEEENS1_10collective13CollectiveMmaINS1_34MainloopSm90TmaGmmaWarpSpecializedILi5ENS5_IJNS4_1CILi2EEESB_NSA_ILi1EEEEEENS1_32KernelTmaWarpSpecializedPingpongEEENS5_IJNSA_ILi64EEESG_SG_EEENS_10tfloat32_tENS5_IJlSC_lEEESI_SJ_NS4_8TiledMMAINS4_8MMA_AtomIJNS4_4SM904GMMA29MMA_64x64x8_F32TF32TF32_SS_TNILNSN_7ScaleInE1ELSP_1EEEEEENS4_6LayoutINS5_IJSC_SC_SC_EEENS5_IJNSA_ILi0EEESU_SU_EEEEENS5_IJNS4_10UnderscoreESX_SX_EEEEENS4_23SM90_TMA_LOAD_MULTICASTENS4_14ComposedLayoutINS4_7SwizzleILi3ELi4ELi3EEENS4_18smem_ptr_flag_bitsILi32EEENSS_INS5_IJNSA_ILi8EEENSA_ILi32EEEEEENS5_IJS17_SC_EEEEEEEvNS4_8identityES10_S1B_vS1C_EENS_8epilogue10collective6detail29Sm90TmaWarpSpecializedAdapterINS1F_15DefaultEpilogueISI_SJ_SJ_NS1E_6thread17LinearCombinationISI_Li1EffLNS1J_9ScaleType4KindE0ELNS_15FloatRoundStyleE2ESI_EENS1_15EpilogueDefaultEEEEEvvEEEEvNT_6ParamsE:
        .type           _ZN7cutlass13device_kernelINS_4gemm6kernel13GemmUniversalIN4cute5tupleIJiiiiEEENS1_10collective13CollectiveMmaINS1_34MainloopSm90TmaGmmaWarpSpecializedILi5ENS5_IJNS4_1CILi2EEESB_NSA_ILi1EEEEEENS1_32KernelTmaWarpSpecializedPingpongEEENS5_IJNSA_ILi64EEESG_SG_EEENS_10tfloat32_tENS5_IJlSC_lEEESI_SJ_NS4_8TiledMMAINS4_8MMA_AtomIJNS4_4SM904GMMA29MMA_64x64x8_F32TF32TF32_SS_TNILNSN_7ScaleInE1ELSP_1EEEEEENS4_6LayoutINS5_IJSC_SC_SC_EEENS5_IJNSA_ILi0EEESU_SU_EEEEENS5_IJNS4_10UnderscoreESX_SX_EEEEENS4_23SM90_TMA_LOAD_MULTICASTENS4_14ComposedLayoutINS4_7SwizzleILi3ELi4ELi3EEENS4_18smem_ptr_flag_bitsILi32EEENSS_INS5_IJNSA_ILi8EEENSA_ILi32EEEEEENS5_IJS17_SC_EEEEEEEvNS4_8identityES10_S1B_vS1C_EENS_8epilogue10collective6detail29Sm90TmaWarpSpecializedAdapterINS1F_15DefaultEpilogueISI_SJ_SJ_NS1E_6thread17LinearCombinationISI_Li1EffLNS1J_9ScaleType4KindE0ELNS_15FloatRoundStyleE2ESI_EENS1_15EpilogueDefaultEEEEEvvEEEEvNT_6ParamsE,@function
        .size           _ZN7cutlass13device_kernelINS_4gemm6kernel13GemmUniversalIN4cute5tupleIJiiiiEEENS1_10collective13CollectiveMmaINS1_34MainloopSm90TmaGmmaWarpSpecializedILi5ENS5_IJNS4_1CILi2EEESB_NSA_ILi1EEEEEENS1_32KernelTmaWarpSpecializedPingpongEEENS5_IJNSA_ILi64EEESG_SG_EEENS_10tfloat32_tENS5_IJlSC_lEEESI_SJ_NS4_8TiledMMAINS4_8MMA_AtomIJNS4_4SM904GMMA29MMA_64x64x8_F32TF32TF32_SS_TNILNSN_7ScaleInE1ELSP_1EEEEEENS4_6LayoutINS5_IJSC_SC_SC_EEENS5_IJNSA_ILi0EEESU_SU_EEEEENS5_IJNS4_10UnderscoreESX_SX_EEEEENS4_23SM90_TMA_LOAD_MULTICASTENS4_14ComposedLayoutINS4_7SwizzleILi3ELi4ELi3EEENS4_18smem_ptr_flag_bitsILi32EEENSS_INS5_IJNSA_ILi8EEENSA_ILi32EEEEEENS5_IJS17_SC_EEEEEEEvNS4_8identityES10_S1B_vS1C_EENS_8epilogue10collective6detail29Sm90TmaWarpSpecializedAdapterINS1F_15DefaultEpilogueISI_SJ_SJ_NS1E_6thread17LinearCombinationISI_Li1EffLNS1J_9ScaleType4KindE0ELNS_15FloatRoundStyleE2ESI_EENS1_15EpilogueDefaultEEEEEvvEEEEvNT_6ParamsE,(.L_x_139 - _ZN7cutlass13device_kernelINS_4gemm6kernel13GemmUniversalIN4cute5tupleIJiiiiEEENS1_10collective13CollectiveMmaINS1_34MainloopSm90TmaGmmaWarpSpecializedILi5ENS5_IJNS4_1CILi2EEESB_NSA_ILi1EEEEEENS1_32KernelTmaWarpSpecializedPingpongEEENS5_IJNSA_ILi64EEESG_SG_EEENS_10tfloat32_tENS5_IJlSC_lEEESI_SJ_NS4_8TiledMMAINS4_8MMA_AtomIJNS4_4SM904GMMA29MMA_64x64x8_F32TF32TF32_SS_TNILNSN_7ScaleInE1ELSP_1EEEEEENS4_6LayoutINS5_IJSC_SC_SC_EEENS5_IJNSA_ILi0EEESU_SU_EEEEENS5_IJNS4_10UnderscoreESX_SX_EEEEENS4_23SM90_TMA_LOAD_MULTICASTENS4_14ComposedLayoutINS4_7SwizzleILi3ELi4ELi3EEENS4_18smem_ptr_flag_bitsILi32EEENSS_INS5_IJNSA_ILi8EEENSA_ILi32EEEEEENS5_IJS17_SC_EEEEEEEvNS4_8identityES10_S1B_vS1C_EENS_8epilogue10collective6detail29Sm90TmaWarpSpecializedAdapterINS1F_15DefaultEpilogueISI_SJ_SJ_NS1E_6thread17LinearCombinationISI_Li1EffLNS1J_9ScaleType4KindE0ELNS_15FloatRoundStyleE2ESI_EENS1_15EpilogueDefaultEEEEEvvEEEEvNT_6ParamsE)
        .other          _ZN7cutlass13device_kernelINS_4gemm6kernel13GemmUniversalIN4cute5tupleIJiiiiEEENS1_10collective13CollectiveMmaINS1_34MainloopSm90TmaGmmaWarpSpecializedILi5ENS5_IJNS4_1CILi2EEESB_NSA_ILi1EEEEEENS1_32KernelTmaWarpSpecializedPingpongEEENS5_IJNSA_ILi64EEESG_SG_EEENS_10tfloat32_tENS5_IJlSC_lEEESI_SJ_NS4_8TiledMMAINS4_8MMA_AtomIJNS4_4SM904GMMA29MMA_64x64x8_F32TF32TF32_SS_TNILNSN_7ScaleInE1ELSP_1EEEEEENS4_6LayoutINS5_IJSC_SC_SC_EEENS5_IJNSA_ILi0EEESU_SU_EEEEENS5_IJNS4_10UnderscoreESX_SX_EEEEENS4_23SM90_TMA_LOAD_MULTICASTENS4_14ComposedLayoutINS4_7SwizzleILi3ELi4ELi3EEENS4_18smem_ptr_flag_bitsILi32EEENSS_INS5_IJNSA_ILi8EEENSA_ILi32EEEEEENS5_IJS17_SC_EEEEEEEvNS4_8identityES10_S1B_vS1C_EENS_8epilogue10collective6detail29Sm90TmaWarpSpecializedAdapterINS1F_15DefaultEpilogueISI_SJ_SJ_NS1E_6thread17LinearCombinationISI_Li1EffLNS1J_9ScaleType4KindE0ELNS_15FloatRoundStyleE2ESI_EENS1_15EpilogueDefaultEEEEEvvEEEEvNT_6ParamsE,@"STO_CUDA_ENTRY STV_DEFAULT"
_ZN7cutlass13device_kernelINS_4gemm6kernel13GemmUniversalIN4cute5tupleIJiiiiEEENS1_10collective13CollectiveMmaINS1_34MainloopSm90TmaGmmaWarpSpecializedILi5ENS5_IJNS4_1CILi2EEESB_NSA_ILi1EEEEEENS1_32KernelTmaWarpSpecializedPingpongEEENS5_IJNSA_ILi64EEESG_SG_EEENS_10tfloat32_tENS5_IJlSC_lEEESI_SJ_NS4_8TiledMMAINS4_8MMA_AtomIJNS4_4SM904GMMA29MMA_64x64x8_F32TF32TF32_SS_TNILNSN_7ScaleInE1ELSP_1EEEEEENS4_6LayoutINS5_IJSC_SC_SC_EEENS5_IJNSA_ILi0EEESU_SU_EEEEENS5_IJNS4_10UnderscoreESX_SX_EEEEENS4_23SM90_TMA_LOAD_MULTICASTENS4_14ComposedLayoutINS4_7SwizzleILi3ELi4ELi3EEENS4_18smem_ptr_flag_bitsILi32EEENSS_INS5_IJNSA_ILi8EEENSA_ILi32EEEEEENS5_IJS17_SC_EEEEEEEvNS4_8identityES10_S1B_vS1C_EENS_8epilogue10collective6detail29Sm90TmaWarpSpecializedAdapterINS1F_15DefaultEpilogueISI_SJ_SJ_NS1E_6thread17LinearCombinationISI_Li1EffLNS1J_9ScaleType4KindE0ELNS_15FloatRoundStyleE2ESI_EENS1_15EpilogueDefaultEEEEEvvEEEEvNT_6ParamsE:
[----:B------:R-:W0:Y:S02]  /*0000*/  LDC R1, c[0x0][0x28] ;  /* 0x00000a00ff017b82 */ /* 0x000e240000000800 */
[----:B0-----:R-:W-:Y:S01]  /*0010*/  VIADD R1, R1, 0xfffffff8 ;  /* 0xfffffff801017836 */ /* 0x001fe20000000000 */
[----:B------:R-:W0:Y:S01]  /*0020*/  S2R R4, SR_TID.X ;  /* 0x0000000000047919 */ /* 0x000e220000002100 */
[----:B------:R-:W-:Y:S01]  /*0030*/  ELECT P0, URZ, PT ;  /* 0x00000000003f782f */ /* 0x000fe20003800000 */
[----:B------:R-:W-:Y:S01]  /*0040*/  BSSY B0, `(.L_x_0) ;  /* 0x000000f000007945 */ /* 0x000fe20003800000 */
[--C-:B0-----:R-:W-:Y:S02]  /*0050*/  SHF.R.U32.HI R0, RZ, 0x5, R4.reuse ;  /* 0x00000005ff007819 */ /* 0x101fe40000011604 */
[----:B------:R-:W-:-:S03]  /*0060*/  SHF.R.U32.HI R7, RZ, 0x7, R4 ;  /* 0x00000007ff077819 */ /* 0x000fc60000011604 */
[----:B------:R-:W0:Y:S04]  /*0070*/  SHFL.IDX PT, R2, R0, RZ, 0x1f ;  /* 0x00001fff00027589 */ /* 0x000e2800000e0000 */
[----:B------:R1:W2:Y:S01]  /*0080*/  SHFL.IDX PT, R10, R7, RZ, 0x1f ;  /* 0x00001fff070a7589 */ /* 0x0002a200000e0000 */
[----:B0-----:R-:W-:-:S13]  /*0090*/  ISETP.NE.OR P0, PT, R2, RZ, !P0 ;  /* 0x000000ff0200720c */ /* 0x001fda0004705670 */
[----:B-12---:R-:W-:Y:S05]  /*00a0*/  @P0 BRA `(.L_x_1) ;  /* 0x0000000000200947 */ /* 0x006fea0003800000 */
[----:B------:R-:W-:Y:S02]  /*00b0*/  ULDC.64 UR4, c[0x0][0x198] ;  /* 0x0000660000047ab9 */ /* 0x000fe40000000a00 */
[----:B------:R-:W-:Y:S02]  /*00c0*/  UIADD3 UR6, UP0, UR4, 0xf0, URZ ;  /* 0x000000f004067890 */ /* 0x000fe4000ff1e03f */
[----:B------:R-:W-:Y:S02]  /*00d0*/  UIADD3 UR4, UP1, UR4, 0x1f0, URZ ;  /* 0x000001f004047890 */ /* 0x000fe4000ff3e03f */
[----:B------:R-:W-:Y:S02]  /*00e0*/  UIADD3.X UR7, URZ, UR5, URZ, UP0, !UPT ;  /* 0x000000053f077290 */ /* 0x000fe400087fe43f */
[----:B------:R-:W-:-:S07]  /*00f0*/  UIADD3.X UR5, URZ, UR5, URZ, UP1, !UPT ;  /* 0x000000053f057290 */ /* 0x000fce0008ffe43f */
[----:B------:R0:W-:Y:S02]  /*0100*/  UTMACCTL.PF [UR6] ;  /* 0x00000000060079b9 */ /* 0x0001e40008040000 */
[----:B------:R0:W-:Y:S02]  /*0110*/  UTMACCTL.PF [UR4] ;  /* 0x00000000040079b9 */ /* 0x0001e40008040000 */
[----:B0-----:R-:W-:Y:S01]  /*0120*/  NOP ;  /* 0x0000000000007918 */ /* 0x001fe20000000000 */
.L_x_1:
[----:B------:R-:W-:Y:S05]  /*0130*/  BSYNC B0 ;  /* 0x0000000000007941 */ /* 0x000fea0003800000 */
.L_x_0:
[----:B------:R-:W0:Y:S02]  /*0140*/  SHFL.IDX PT, R9, R0, RZ, 0x1f ;  /* 0x00001fff00097589 */ /* 0x000e2400000e0000 */
[----:B0-----:R-:W-:-:S13]  /*0150*/  ISETP.NE.AND P0, PT, R9, RZ, PT ;  /* 0x000000ff0900720c */ /* 0x001fda0003f05270 */
[----:B------:R-:W-:Y:S05]  /*0160*/  @P0 BRA `(.L_x_2) ;  /* 0x0000000000600947 */ /* 0x000fea0003800000 */
[----:B------:R-:W0:Y:S01]  /*0170*/  S2UR UR8, SR_CgaCtaId ;  /* 0x00000000000879c3 */ /* 0x000e220000008800 */
[----:B------:R-:W-:Y:S01]  /*0180*/  UMOV UR4, 0x400 ;  /* 0x0000040000047882 */ /* 0x000fe20000000000 */
[----:B------:R-:W-:Y:S01]  /*0190*/  UMOV UR5, 0x1 ;  /* 0x0000000100057882 */ /* 0x000fe20000000000 */
[----:B------:R-:W-:Y:S01]  /*01a0*/  UMOV UR6, 0x3 ;  /* 0x0000000300067882 */ /* 0x000fe20000000000 */
[----:B------:R-:W-:Y:S01]  /*01b0*/  ELECT P0, URZ, PT ;  /* 0x00000000003f782f */ /* 0x000fe20003800000 */
[----:B------:R-:W-:-:S04]  /*01c0*/  UIADD3 UR6, -UR6, 0x100000, URZ ;  /* 0x0010000006067890 */ /* 0x000fc8000fffe13f */
[----:B------:R-:W-:Y:S02]  /*01d0*/  USHF.L.U32 UR7, UR6, 0xb, URZ ;  /* 0x0000000b06077899 */ /* 0x000fe4000800063f */
[----:B------:R-:W-:Y:S02]  /*01e0*/  USHF.L.U32 UR6, UR6, 0x1, URZ ;  /* 0x0000000106067899 */ /* 0x000fe4000800063f */
[----:B0-----:R-:W-:Y:S02]  /*01f0*/  ULEA UR8, UR8, UR4, 0x18 ;  /* 0x0000000408087291 */ /* 0x001fe4000f8ec03f */
[----:B------:R-:W-:-:S04]  /*0200*/  UIADD3 UR4, -UR5, 0x100000, URZ ;  /* 0x0010000005047890 */ /* 0x000fc8000fffe13f */
[----:B------:R-:W-:Y:S02]  /*0210*/  USHF.L.U32 UR5, UR4, 0xb, URZ ;  /* 0x0000000b04057899 */ /* 0x000fe4000800063f */
[----:B------:R-:W-:Y:S01]  /*0220*/  USHF.L.U32 UR4, UR4, 0x1, URZ ;  /* 0x0000000104047899 */ /* 0x000fe2000800063f */
[----:B------:R-:W0:Y:S11]  /*0230*/  FENCE.VIEW.ASYNC.S ;  /* 0x00000000000073c6 */ /* 0x000e360000000000 */
[----:B0-----:R0:W1:Y:S01]  /*0240*/  SYNCS.EXCH.64 URZ, [UR8], UR4 ;  /* 0x00000004083f75b2 */ /* 0x0010620008000100 */
[----:B------:R0:W2:Y:S01]  /*0250*/  SYNCS.EXCH.64 URZ, [UR8+0x28], UR6 ;  /* 0x00002806083f75b2 */ /* 0x0000a20008000100 */
[----:B------:R0:W3:Y:S01]  /*0260*/  SYNCS.EXCH.64 URZ, [UR8+0x8], UR4 ;  /* 0x00000804083f75b2 */ /* 0x0000e20008000100 */
[----:B------:R0:W4:Y:S01]  /*0270*/  SYNCS.EXCH.64 URZ, [UR8+0x30], UR6 ;  /* 0x00003006083f75b2 */ /* 0x0001220008000100 */
[----:B------:R0:W0:Y:S01]  /*0280*/  SYNCS.EXCH.64 URZ, [UR8+0x10], UR4 ;  /* 0x00001004083f75b2 */ /* 0x0000220008000100 */
[----:B------:R0:W0:Y:S01]  /*0290*/  SYNCS.EXCH.64 URZ, [UR8+0x38], UR6 ;  /* 0x00003806083f75b2 */ /* 0x0000220008000100 */
[----:B------:R0:W0:Y:S01]  /*02a0*/  SYNCS.EXCH.64 URZ, [UR8+0x18], UR4 ;  /* 0x00001804083f75b2 */ /* 0x0000220008000100 */
[----:B------:R0:W0:Y:S01]  /*02b0*/  SYNCS.EXCH.64 URZ, [UR8+0x40], UR6 ;  /* 0x00004006083f75b2 */ /* 0x0000220008000100 */
[----:B------:R0:W0:Y:S01]  /*02c0*/  SYNCS.EXCH.64 URZ, [UR8+0x20], UR4 ;  /* 0x00002004083f75b2 */ /* 0x0000220008000100 */
[----:B------:R0:W0:Y:S01]  /*02d0*/  SYNCS.EXCH.64 URZ, [UR8+0x48], UR6 ;  /* 0x00004806083f75b2 */ /* 0x0000220008000100 */
[----:B------:R-:W-:Y:S01]  /*02e0*/  NOP ;  /* 0x0000000000007918 */ /* 0x000fe20000000000 */
.L_x_2:
[----:B------:R-:W5:Y:S01]  /*02f0*/  SHFL.IDX PT, R12, R0, RZ, 0x1f ;  /* 0x00001fff000c7589 */ /* 0x000f6200000e0000 */
[----:B------:R-:W1:Y:S01]  /*0300*/  S2UR UR12, SR_CTAID.X ;  /* 0x00000000000c79c3 */ /* 0x000e620000002500 */
[----:B------:R-:W-:Y:S02]  /*0310*/  SHF.R.S32.HI R3, RZ, 0x1f, R4 ;  /* 0x0000001fff037819 */ /* 0x000fe40000011404 */
[----:B------:R-:W-:Y:S01]  /*0320*/  ELECT P0, URZ, PT ;  /* 0x00000000003f782f */ /* 0x000fe20003800000 */
[----:B------:R-:W2:Y:S01]  /*0330*/  SHFL.IDX PT, R11, R0, RZ, 0x1f ;  /* 0x00001fff000b7589 */ /* 0x000ea200000e0000 */
[----:B0-----:R-:W-:Y:S01]  /*0340*/  ULDC UR4, c[0x0][0x150] ;  /* 0x0000540000047ab9 */ /* 0x001fe20000000800 */
[----:B------:R-:W-:Y:S02]  /*0350*/  LEA.HI R3, R3, R4, RZ, 0x7 ;  /* 0x0000000403037211 */ /* 0x000fe400078f38ff */
[----:B------:R-:W-:Y:S01]  /*0360*/  ELECT P1, URZ, PT ;  /* 0x00000000003f782f */ /* 0x000fe20003820000 */
[----:B------:R-:W0:Y:S01]  /*0370*/  S2R R6, SR_CTAID.Y ;  /* 0x0000000000067919 */ /* 0x000e220000002600 */
[----:B------:R-:W3:Y:S01]  /*0380*/  LDC R14, c[0x0][0x144] ;  /* 0x00005100ff0e7b82 */ /* 0x000ee20000000800 */
[----:B------:R-:W-:Y:S01]  /*0390*/  LOP3.LUT R3, R3, 0xffffff80, RZ, 0xc0, !PT ;  /* 0xffffff8003037812 */ /* 0x000fe200078ec0ff */
[----:B------:R-:W-:Y:S01]  /*03a0*/  UMOV UR11, 0x80 ;  /* 0x00000080000b7882 */ /* 0x000fe20000000000 */
[----:B------:R-:W4:Y:S01]  /*03b0*/  SHFL.IDX PT, R16, R7, RZ, 0x1f ;  /* 0x00001fff07107589 */ /* 0x000f2200000e0000 */
[----:B------:R-:W-:Y:S01]  /*03c0*/  NOP ;  /* 0x0000000000007918 */ /* 0x000fe20000000000 */
[----:B------:R-:W-:Y:S01]  /*03d0*/  NOP ;  /* 0x0000000000007918 */ /* 0x000fe20000000000 */
[----:B------:R-:W-:Y:S01]  /*03e0*/  IMAD.IADD R5, R4, 0x1, -R3 ;  /* 0x0000000104057824 */ /* 0x000fe200078e0a03 */
[C---:B------:R-:W-:Y:S01]  /*03f0*/  ISETP.NE.AND P4, PT, R10.reuse, RZ, PT ;  /* 0x000000ff0a00720c */ /* 0x040fe20003f85270 */
[----:B------:R-:W4:Y:S01]  /*0400*/  LDC R15, c[0x0][0x140] ;  /* 0x00005000ff0f7b82 */ /* 0x000f220000000800 */
[----:B------:R-:W-:-:S02]  /*0410*/  VIADD R36, R10, 0xffffffff ;  /* 0xffffffff0a247836 */ /* 0x000fc40000000000 */
[----:B------:R-:W-:Y:S01]  /*0420*/  SHF.R.S32.HI R8, RZ, 0x1f, R5 ;  /* 0x0000001fff087819 */ /* 0x000fe20000011405 */
[----:B------:R-:W-:Y:S02]  /*0430*/  IMAD.MOV.U32 R57, RZ, RZ, 0x1 ;  /* 0x00000001ff397424 */ /* 0x000fe400078e00ff */
[----:B------:R-:W-:Y:S02]  /*0440*/  ISETP.GE.U32.AND P6, PT, R36, 0x2, PT ;  /* 0x000000022400780c */ /* 0x000fe40003fc6070 */
[----:B-----5:R-:W-:Y:S01]  /*0450*/  ISETP.NE.OR P0, PT, R12, RZ, !P0 ;  /* 0x000000ff0c00720c */ /* 0x020fe20004705670 */
[----:B------:R-:W5:Y:S01]  /*0460*/  LDC R25, c[0x0][0x148] ;  /* 0x00005200ff197b82 */ /* 0x000f620000000800 */
[----:B-1----:R-:W-:Y:S02]  /*0470*/  I2FP.F32.U32 R12, UR12 ;  /* 0x0000000c000c7c45 */ /* 0x002fe40008201000 */
[----:B------:R-:W-:Y:S02]  /*0480*/  LEA.HI R3, R8, R5, RZ, 0x3 ;  /* 0x0000000508037211 */ /* 0x000fe400078f18ff */
[----:B--2---:R-:W-:Y:S01]  /*0490*/  ISETP.NE.OR P1, PT, R11, RZ, !P1 ;  /* 0x000000ff0b00720c */ /* 0x004fe20004f25670 */
[----:B------:R-:W-:Y:S01]  /*04a0*/  FMUL R13, R12, UR4 ;  /* 0x000000040c0d7c20 */ /* 0x000fe20008400000 */
[--C-:B------:R-:W-:Y:S01]  /*04b0*/  SHF.R.S32.HI R0, RZ, 0x3, R3.reuse ;  /* 0x00000003ff007819 */ /* 0x100fe20000011403 */
[----:B------:R-:W-:Y:S01]  /*04c0*/  ULDC UR4, c[0x0][0x154] ;  /* 0x0000550000047ab9 */ /* 0x000fe20000000800 */
[----:B------:R-:W-:-:S02]  /*04d0*/  SHF.R.S32.HI R3, RZ, 0x1f, R3 ;  /* 0x0000001fff037819 */ /* 0x000fc40000011403 */
[----:B------:R-:W-:Y:S01]  /*04e0*/  SHF.R.S32.HI R12, RZ, 0x1f, R9 ;  /* 0x0000001fff0c7819 */ /* 0x000fe20000011409 */
[----:B------:R-:W1:Y:S01]  /*04f0*/  F2I.U32.TRUNC.NTZ R13, R13 ;  /* 0x0000000d000d7305 */ /* 0x000e62000020f000 */
[----:B------:R-:W-:Y:S01]  /*0500*/  LEA.HI R11, R3, R0, RZ, 0x2 ;  /* 0x00000000030b7211 */ /* 0x000fe200078f10ff */
[----:B------:R-:W-:Y:S01]  /*0510*/  VOTEU.ALL UP1, P0 ;  /* 0x00000000003f7886 */ /* 0x000fe20000020000 */
[----:B------:R-:W-:Y:S01]  /*0520*/  LEA.HI R12, R12, R9, RZ, 0x2 ;  /* 0x000000090c0c7211 */ /* 0x000fe200078f10ff */
[----:B------:R-:W-:Y:S01]  /*0530*/  VOTEU.ALL UP0, P0 ;  /* 0x00000000003f7886 */ /* 0x000fe20000000000 */
[----:B------:R-:W-:Y:S01]  /*0540*/  SHF.R.S32.HI R3, RZ, 0x1f, R2 ;  /* 0x0000001fff037819 */ /* 0x000fe20000011402 */
[----:B------:R-:W-:Y:S01]  /*0550*/  VOTEU.ALL UP2, P1 ;  /* 0x00000000003f7886 */ /* 0x000fe20000840000 */
[----:B------:R-:W-:Y:S01]  /*0560*/  LOP3.LUT R11, R11, 0xfffffffc, RZ, 0xc0, !PT ;  /* 0xfffffffc0b0b7812 */ /* 0x000fe200078ec0ff */
[----:B------:R-:W2:Y:S01]  /*0570*/  @!UP1 S2UR UR7, SR_CgaCtaId ;  /* 0x00000000000799c3 */ /* 0x000ea20000008800 */
[----:B------:R-:W-:Y:S01]  /*0580*/  LOP3.LUT R12, R12, 0x3ffffffc, RZ, 0xc0, !PT ;  /* 0x3ffffffc0c0c7812 */ /* 0x000fe200078ec0ff */
[----:B------:R-:W-:Y:S01]  /*0590*/  @!UP1 UMOV UR6, 0x400 ;  /* 0x0000040000069882 */ /* 0x000fe20000000000 */
[----:B------:R-:W-:Y:S01]  /*05a0*/  LEA.HI R3, R3, R2, RZ, 0x2 ;  /* 0x0000000203037211 */ /* 0x000fe200078f10ff */
[----:B------:R-:W-:Y:S01]  /*05b0*/  IMAD.IADD R11, R0, 0x1, -R11 ;  /* 0x00000001000b7824 */ /* 0x000fe200078e0a0b */
[----:B------:R-:W-:Y:S01]  /*05c0*/  @!UP2 UMOV UR9, 0x400 ;  /* 0x000004000009a882 */ /* 0x000fe20000000000 */
[----:B------:R-:W-:Y:S01]  /*05d0*/  IMAD.IADD R12, R9, 0x1, -R12 ;  /* 0x00000001090c7824 */ /* 0x000fe200078e0a0c */
[----:B------:R-:W-:Y:S01]  /*05e0*/  LOP3.LUT R3, R3, 0xfffffffc, RZ, 0xc0, !PT ;  /* 0xfffffffc03037812 */ /* 0x000fe200078ec0ff */
[----:B------:R-:W5:Y:S01]  /*05f0*/  @!UP2 S2UR UR10, SR_CgaCtaId ;  /* 0x00000000000aa9c3 */ /* 0x000f620000008800 */
[----:B-1----:R-:W-:Y:S01]  /*0600*/  IMAD.MOV R13, RZ, RZ, -R13 ;  /* 0x000000ffff0d7224 */ /* 0x002fe200078e0a0d */
[----:B------:R-:W-:Y:S01]  /*0610*/  VOTEU.ALL UP3, P1 ;  /* 0x00000000003f7886 */ /* 0x000fe20000860000 */
[----:B------:R-:W-:Y:S01]  /*0620*/  IMAD R11, R12, 0x4, R11 ;  /* 0x000000040c0b7824 */ /* 0x000fe200078e020b */
[----:B------:R-:W-:Y:S01]  /*0630*/  VOTEU.ALL UP4, P1 ;  /* 0x00000000003f7886 */ /* 0x000fe20000880000 */
[----:B------:R-:W-:Y:S01]  /*0640*/  IMAD.IADD R9, R2, 0x1, -R3 ;  /* 0x0000000102097824 */ /* 0x000fe200078e0a03 */
[----:B0-----:R-:W-:Y:S01]  /*0650*/  I2FP.F32.U32 R2, R6 ;  /* 0x0000000600027245 */ /* 0x001fe20000201000 */
[----:B---3--:R-:W-:Y:S01]  /*0660*/  IMAD R21, R14, R13, UR12 ;  /* 0x0000000c0e157e24 */ /* 0x008fe2000f8e020d */
[C---:B------:R-:W-:Y:S01]  /*0670*/  LEA.HI R0, R11.reuse, R11, RZ, 0x1 ;  /* 0x0000000b0b007211 */ /* 0x040fe200078f08ff */
[C---:B------:R-:W-:Y:S01]  /*0680*/  IMAD.SHL.U32 R56, R11.reuse, 0x4, RZ ;  /* 0x000000040b387824 */ /* 0x040fe200078e00ff */
[----:B------:R-:W-:Y:S01]  /*0690*/  VOTEU.ALL UP5, P1 ;  /* 0x00000000003f7886 */ /* 0x000fe200008a0000 */
[----:B------:R-:W-:Y:S01]  /*06a0*/  FMUL R2, R2, UR4 ;  /* 0x0000000402027c20 */ /* 0x000fe20008400000 */
[----:B------:R-:W-:Y:S01]  /*06b0*/  LOP3.LUT R0, R0, 0xfffffffe, RZ, 0xc0, !PT ;  /* 0xfffffffe00007812 */ /* 0x000fe200078ec0ff */
[----:B------:R-:W-:Y:S01]  /*06c0*/  UMOV UR4, 0x20 ;  /* 0x0000002000047882 */ /* 0x000fe20000000000 */
[----:B------:R-:W-:Y:S01]  /*06d0*/  LOP3.LUT R56, R11, 0xc, R56, 0x78, !PT ;  /* 0x0000000c0b387812 */ /* 0x000fe200078e7838 */
[----:B------:R-:W-:-:S04]  /*06e0*/  @!UP1 UIADD3 UR4, -UR4, 0x100000, URZ ;  /* 0x0010000004049890 */ /* 0x000fc8000fffe13f */
[----:B------:R-:W-:Y:S02]  /*06f0*/  @!UP1 USHF.L.U32 UR5, UR4, 0xb, URZ ;  /* 0x0000000b04059899 */ /* 0x000fe4000800063f */
[----:B------:R-:W-:Y:S01]  /*0700*/  @!UP1 USHF.L.U32 UR4, UR4, 0x1, URZ ;  /* 0x0000000104049899 */ /* 0x000fe2000800063f */
[----:B----4-:R-:W-:Y:S01]  /*0710*/  ISETP.EQ.U32.AND P2, PT, R15, 0x1, PT ;  /* 0x000000010f00780c */ /* 0x010fe20003f42070 */
[----:B------:R-:W-:Y:S01]  /*0720*/  IMAD.IADD R0, R11, 0x1, -R0 ;  /* 0x000000010b007824 */ /* 0x000fe200078e0a00 */
[----:B------:R-:W0:Y:S01]  /*0730*/  F2I.U32.TRUNC.NTZ R2, R2 ;  /* 0x0000000200027305 */ /* 0x000e22000020f000 */
[----:B--2---:R-:W-:Y:S01]  /*0740*/  @!UP1 ULEA UR8, UR7, UR6, 0x18 ;  /* 0x0000000607089291 */ /* 0x004fe2000f8ec03f */
[----:B------:R-:W-:Y:S01]  /*0750*/  R2UR UR43, R16 ;  /* 0x00000000102b72ca */ /* 0x000fe200000e0000 */
[----:B------:R-:W-:-:S04]  /*0760*/  @!UP2 UIADD3 UR6, -UR11, 0x100000, URZ ;  /* 0x001000000b06a890 */ /* 0x000fc8000fffe13f */
[----:B------:R-:W-:Y:S02]  /*0770*/  @!UP2 USHF.L.U32 UR7, UR6, 0xb, URZ ;  /* 0x0000000b0607a899 */ /* 0x000fe4000800063f */
[----:B------:R-:W-:Y:S01]  /*0780*/  @!UP2 USHF.L.U32 UR6, UR6, 0x1, URZ ;  /* 0x000000010606a899 */ /* 0x000fe2000800063f */
[----:B------:R-:W-:Y:S01]  /*0790*/  ISETP.NE.AND P3, PT, R0, R21, PT ;  /* 0x000000150000720c */ /* 0x000fe20003f65270 */
[----:B------:R-:W-:Y:S01]  /*07a0*/  VOTEU.ALL UP1, P0 ;  /* 0x00000000003f7886 */ /* 0x000fe20000020000 */
[----:B-----5:R-:W-:Y:S01]  /*07b0*/  @!UP2 ULEA UR9, UR10, UR9, 0x18 ;  /* 0x000000090a09a291 */ /* 0x020fe2000f8ec03f */
[----:B------:R-:W-:Y:S01]  /*07c0*/  LOP3.LUT P0, RZ, R5, 0x7, RZ, 0xc0, !PT ;  /* 0x0000000705ff7812 */ /* 0x000fe2000780c0ff */
[----:B------:R-:W-:Y:S01]  /*07d0*/  VOTEU.ALL UP2, P1 ;  /* 0x00000000003f7886 */ /* 0x000fe20000840000 */
[----:B------:R-:W-:Y:S02]  /*07e0*/  ISETP.NE.AND P1, PT, R9, 0x3, PT ;  /* 0x000000030900780c */ /* 0x000fe40003f25270 */
[----:B------:R-:W-:-:S02]  /*07f0*/  ISETP.LT.U32.AND P0, PT, R56, 0x4, !P0 ;  /* 0x000000043800780c */ /* 0x000fc40004701070 */
[----:B------:R-:W-:Y:S01]  /*0800*/  ISETP.EQ.OR P1, PT, R9, RZ, !P1 ;  /* 0x000000ff0900720c */ /* 0x000fe20004f22670 */
[----:B------:R-:W1:Y:S02]  /*0810*/  FENCE.VIEW.ASYNC.S ;  /* 0x00000000000073c6 */ /* 0x000e640000000000 */
[----:B-1----:R1:W2:Y:S01]  /*0820*/  @!UP0 SYNCS.EXCH.64 URZ, [UR8+0x80], UR4 ;  /* 0x00008004083f85b2 */ /* 0x0022a20008000100 */
[----:B0-----:R-:W-:Y:S01]  /*0830*/  IMAD.MOV R20, RZ, RZ, -R2 ;  /* 0x000000ffff147224 */ /* 0x001fe200078e0a02 */
[----:B------:R-:W-:-:S03]  /*0840*/  @P3 LEA.HI R0, R56, R56, RZ, 0x1 ;  /* 0x0000003838003211 */ /* 0x000fc600078f08ff */
[----:B------:R-:W-:Y:S01]  /*0850*/  IMAD R3, R25, R20, R6 ;  /* 0x0000001419037224 */ /* 0x000fe200078e0206 */
[----:B------:R-:W-:Y:S02]  /*0860*/  ISETP.EQ.AND P1, PT, R10, RZ, P1 ;  /* 0x000000ff0a00720c */ /* 0x000fe40000f22270 */
[----:B------:R-:W-:Y:S02]  /*0870*/  @P3 SHF.R.S32.HI R0, RZ, 0x1, R0 ;  /* 0x00000001ff003819 */ /* 0x000fe40000011400 */
[----:B------:R-:W-:Y:S02]  /*0880*/  SEL R23, RZ, 0x1, !P1 ;  /* 0x00000001ff177807 */ /* 0x000fe40004800000 */
[----:B------:R-:W-:Y:S02]  /*0890*/  @P3 ISETP.NE.AND P5, PT, R0, R3, PT ;  /* 0x000000030000320c */ /* 0x000fe40003fa5270 */
[----:B------:R-:W-:Y:S01]  /*08a0*/  SEL R0, RZ, 0x1, !P0 ;  /* 0x00000001ff007807 */ /* 0x000fe20004000000 */
[----:B------:R1:W0:Y:S01]  /*08b0*/  @!UP1 SYNCS.EXCH.64 URZ, [UR8+0x88], UR4 ;  /* 0x00008804083f95b2 */ /* 0x0002220008000100 */
[----:B------:R-:W-:Y:S01]  /*08c0*/  NOP ;  /* 0x0000000000007918 */ /* 0x000fe20000000000 */
[----:B------:R-:W-:-:S02]  /*08d0*/  @P3 SEL R57, RZ, 0x1, P5 ;  /* 0x00000001ff393807 */ /* 0x000fc40002800000 */
[----:B------:R-:W-:Y:S02]  /*08e0*/  SEL R23, R23, 0x2, P6 ;  /* 0x0000000217177807 */ /* 0x000fe40003000000 */
[----:B------:R-:W-:Y:S01]  /*08f0*/  LOP3.LUT R57, R57, R0, RZ, 0xc0, !PT ;  /* 0x0000000039397212 */ /* 0x000fe200078ec0ff */
[----:B------:R1:W3:Y:S01]  /*0900*/  @!UP2 SYNCS.EXCH.64 URZ, [UR9+0x60], UR6 ;  /* 0x00006006093fa5b2 */ /* 0x0002e20008000100 */
[----:B------:R1:W4:Y:S01]  /*0910*/  @!UP3 SYNCS.EXCH.64 URZ, [UR9+0x68], UR6 ;  /* 0x00006806093fb5b2 */ /* 0x0003220008000100 */
[----:B------:R1:W0:Y:S01]  /*0920*/  @!UP4 SYNCS.EXCH.64 URZ, [UR9+0x70], UR6 ;  /* 0x00007006093fc5b2 */ /* 0x0002220008000100 */
[----:B------:R1:W0:Y:S01]  /*0930*/  @!UP5 SYNCS.EXCH.64 URZ, [UR9+0x78], UR6 ;  /* 0x00007806093fd5b2 */ /* 0x0002220008000100 */
[----:B------:R-:W-:Y:S01]  /*0940*/  NOP ;  /* 0x0000000000007918 */ /* 0x000fe20000000000 */
[----:B-12---:R-:W-:Y:S05]  /*0950*/  @!P2 BRA `(.L_x_3) ;  /* 0x000000000008a947 */ /* 0x006fea0003800000 */
[----:B0--34-:R-:W-:Y:S01]  /*0960*/  UCGABAR_ARV ;  /* 0x00000000000079c7 */ /* 0x019fe20008000000 */
[----:B------:R-:W-:Y:S05]  /*0970*/  BRA `(.L_x_4) ;  /* 0x0000000000047947 */ /* 0x000fea0003800000 */
.L_x_3:
[----:B0--34-:R-:W-:Y:S01]  /*0980*/  NOP ;  /* 0x0000000000007918 */ /* 0x019fe20000000000 */
.L_x_4:
[----:B------:R-:W-:Y:S01]  /*0990*/  ULDC.64 UR4, c[0x0][0x598] ;  /* 0x0001660000047ab9 */ /* 0x000fe20000000a00 */
[----:B------:R-:W-:Y:S01]  /*09a0*/  ULDC.64 UR36, c[0x0][0x208] ;  /* 0x0000820000247ab9 */ /* 0x000fe20000000a00 */
[----:B------:R-:W-:-:S04]  /*09b0*/  ISETP.NE.U32.AND P0, PT, RZ, UR4, PT ;  /* 0x00000004ff007c0c */ /* 0x000fc8000bf05070 */
[----:B------:R-:W-:-:S13]  /*09c0*/  ISETP.NE.AND.EX P0, PT, RZ, UR5, PT, P0 ;  /* 0x00000005ff007c0c */ /* 0x000fda000bf05300 */
[----:B------:R-:W-:Y:S05]  /*09d0*/  @!P0 BRA `(.L_x_5) ;  /* 0x00000000001c8947 */ /* 0x000fea0003800000 */
[----:B------:R-:W0:Y:S02]  /*09e0*/  LDC.64 R2, c[0x0][0x598] ;  /* 0x00016600ff027b82 */ /* 0x000e240000000a00 */
[----:B0-----:R-:W2:Y:S02]  /*09f0*/  LDG.E.64 R2, desc[UR36][R2.64] ;  /* 0x0000002402027981 */ /* 0x001ea4000c1e1b00 */
[----:B--2---:R-:W-:-:S04]  /*0a00*/  ISETP.NE.U32.AND P0, PT, R2, RZ, PT ;  /* 0x000000ff0200720c */ /* 0x004fc80003f05070 */
[----:B------:R-:W-:-:S13]  /*0a10*/  ISETP.NE.AND.EX P0, PT, R3, RZ, PT, P0 ;  /* 0x000000ff0300720c */ /* 0x000fda0003f05300 */
[----:B------:R-:W-:Y:S05]  /*0a20*/  @!P0 BRA `(.L_x_5) ;  /* 0x0000000000088947 */ /* 0x000fea0003800000 */
[----:B------:R0:W5:Y:S01]  /*0a30*/  LD.E R58, desc[UR36][R2.64] ;  /* 0x00000024023a7980 */ /* 0x000162000c101900 */
[----:B------:R-:W-:Y:S05]  /*0a40*/  BRA `(.L_x_6) ;  /* 0x0000000000247947 */ /* 0x000fea0003800000 */
.L_x_5:
[----:B------:R-:W-:Y:S02]  /*0a50*/  ULDC.64 UR4, c[0x0][0x588] ;  /* 0x0001620000047ab9 */ /* 0x000fe40000000a00 */
[----:B------:R-:W-:-:S04]  /*0a60*/  ISETP.NE.U32.AND P0, PT, RZ, UR4, PT ;  /* 0x00000004ff007c0c */ /* 0x000fc8000bf05070 */
[----:B------:R-:W-:-:S13]  /*0a70*/  ISETP.NE.AND.EX P0, PT, RZ, UR5, PT, P0 ;  /* 0x00000005ff007c0c */ /* 0x000fda000bf05300 */
[----:B------:R-:W-:Y:S05]  /*0a80*/  @!P0 BRA `(.L_x_7) ;  /* 0x00000000000c8947 */ /* 0x000fea0003800000 */
[----:B------:R-:W0:Y:S02]  /*0a90*/  LDC.64 R58, c[0x0][0x588] ;  /* 0x00016200ff3a7b82 */ /* 0x000e240000000a00 */
[----:B0-----:R1:W5:Y:S01]  /*0aa0*/  LDG.E R58, desc[UR36][R58.64] ;  /* 0x000000243a3a7981 */ /* 0x001362000c1e1900 */
[----:B------:R-:W-:Y:S05]  /*0ab0*/  BRA `(.L_x_6) ;  /* 0x0000000000087947 */ /* 0x000fea0003800000 */
.L_x_7:
[----:B------:R-:W-:Y:S02]  /*0ac0*/  ULDC UR4, c[0x0][0x580] ;  /* 0x0001600000047ab9 */ /* 0x000fe40000000800 */
[----:B------:R-:W-:-:S07]  /*0ad0*/  IMAD.U32 R58, RZ, RZ, UR4 ;  /* 0x00000004ff3a7e24 */ /* 0x000fce000f8e00ff */
.L_x_6:
[----:B------:R-:W-:Y:S02]  /*0ae0*/  ULDC.64 UR4, c[0x0][0x5a0] ;  /* 0x0001680000047ab9 */ /* 0x000fe40000000a00 */
[----:B------:R-:W-:-:S04]  /*0af0*/  ISETP.NE.U32.AND P0, PT, RZ, UR4, PT ;  /* 0x00000004ff007c0c */ /* 0x000fc8000bf05070 */
[----:B------:R-:W-:-:S13]  /*0b00*/  ISETP.NE.AND.EX P0, PT, RZ, UR5, PT, P0 ;  /* 0x00000005ff007c0c */ /* 0x000fda000bf05300 */
[----:B------:R-:W-:Y:S05]  /*0b10*/  @!P0 BRA `(.L_x_8) ;  /* 0x00000000001c8947 */ /* 0x000fea0003800000 */
[----:B0-----:R-:W0:Y:S02]  /*0b20*/  LDC.64 R2, c[0x0][0x5a0] ;  /* 0x00016800ff027b82 */ /* 0x001e240000000a00 */
[----:B0-----:R-:W2:Y:S02]  /*0b30*/  LDG.E.64 R2, desc[UR36][R2.64] ;  /* 0x0000002402027981 */ /* 0x001ea4000c1e1b00 */
[----:B--2---:R-:W-:-:S04]  /*0b40*/  ISETP.NE.U32.AND P0, PT, R2, RZ, PT ;  /* 0x000000ff0200720c */ /* 0x004fc80003f05070 */
[----:B------:R-:W-:-:S13]  /*0b50*/  ISETP.NE.AND.EX P0, PT, R3, RZ, PT, P0 ;  /* 0x000000ff0300720c */ /* 0x000fda0003f05300 */
[----:B------:R-:W-:Y:S05]  /*0b60*/  @!P0 BRA `(.L_x_8) ;  /* 0x0000000000088947 */ /* 0x000fea0003800000 */
[----:B-1----:R0:W5:Y:S01]  /*0b70*/  LD.E R59, desc[UR36][R2.64] ;  /* 0x00000024023b7980 */ /* 0x002162000c101900 */
[----:B------:R-:W-:Y:S05]  /*0b80*/  BRA `(.L_x_9) ;  /* 0x0000000000247947 */ /* 0x000fea0003800000 */
.L_x_8:
[----:B------:R-:W-:Y:S02]  /*0b90*/  ULDC.64 UR4, c[0x0][0x590] ;  /* 0x0001640000047ab9 */ /* 0x000fe40000000a00 */
[----:B------:R-:W-:-:S04]  /*0ba0*/  ISETP.NE.U32.AND P0, PT, RZ, UR4, PT ;  /* 0x00000004ff007c0c */ /* 0x000fc8000bf05070 */
[----:B------:R-:W-:-:S13]  /*0bb0*/  ISETP.NE.AND.EX P0, PT, RZ, UR5, PT, P0 ;  /* 0x00000005ff007c0c */ /* 0x000fda000bf05300 */
[----:B------:R-:W-:Y:S05]  /*0bc0*/  @!P0 BRA `(.L_x_10) ;  /* 0x00000000000c8947 */ /* 0x000fea0003800000 */
[----:B0-----:R-:W1:Y:S02]  /*0bd0*/  LDC.64 R2, c[0x0][0x590] ;  /* 0x00016400ff027b82 */ /* 0x001e640000000a00 */
[----:B-1----:R1:W5:Y:S01]  /*0be0*/  LDG.E R59, desc[UR36][R2.64] ;  /* 0x00000024023b7981 */ /* 0x002362000c1e1900 */
[----:B------:R-:W-:Y:S05]  /*0bf0*/  BRA `(.L_x_9) ;  /* 0x0000000000087947 */ /* 0x000fea0003800000 */
.L_x_10:
[----:B------:R-:W-:Y:S02]  /*0c00*/  ULDC UR4, c[0x0][0x584] ;  /* 0x0001610000047ab9 */ /* 0x000fe40000000800 */
[----:B-1----:R-:W-:-:S07]  /*0c10*/  IMAD.U32 R59, RZ, RZ, UR4 ;  /* 0x00000004ff3b7e24 */ /* 0x002fce000f8e00ff */
.L_x_9:
[----:B01----:R-:W0:Y:S01]  /*0c20*/  LDC R2, c[0x0][0x65c] ;  /* 0x00019700ff027b82 */ /* 0x003e220000000800 */
[----:B------:R-:W-:Y:S01]  /*0c30*/  ULDC UR6, c[0x0][0x28c] ;  /* 0x0000a30000067ab9 */ /* 0x000fe20000000800 */
[----:B------:R-:W-:Y:S01]  /*0c40*/  ISETP.NE.AND P0, PT, R10, 0x2, PT ;  /* 0x000000020a00780c */ /* 0x000fe20003f05270 */
[----:B------:R-:W-:Y:S01]  /*0c50*/  UIADD3 UR6, UR6, 0x3f, URZ ;  /* 0x0000003f06067890 */ /* 0x000fe2000fffe03f */
[----:B------:R-:W-:Y:S01]  /*0c60*/  IMAD.U32 R10, RZ, RZ, UR12 ;  /* 0x0000000cff0a7e24 */ /* 0x000fe2000f8e00ff */
[----:B------:R-:W-:Y:S01]  /*0c70*/  UMOV UR38, URZ ;  /* 0x0000003f00267c82 */ /* 0x000fe20008000000 */
[----:B------:R-:W-:Y:S01]  /*0c80*/  UMOV UR39, URZ ;  /* 0x0000003f00277c82 */ /* 0x000fe20008000000 */
[----:B------:R-:W-:Y:S01]  /*0c90*/  USHF.R.S32.HI UR7, URZ, 0x1f, UR6 ;  /* 0x0000001f3f077899 */ /* 0x000fe20008011406 */
[----:B------:R-:W-:-:S03]  /*0ca0*/  ULDC.64 UR8, c[0x0][0x650] ;  /* 0x0001940000087ab9 */ /* 0x000fc60000000a00 */
[----:B------:R-:W-:-:S04]  /*0cb0*/  ULEA.HI UR7, UR7, UR6, URZ, 0x6 ;  /* 0x0000000607077291 */ /* 0x000fc8000f8f303f */
[----:B------:R-:W-:Y:S01]  /*0cc0*/  USHF.R.S32.HI UR40, URZ, 0x6, UR7 ;  /* 0x000000063f287899 */ /* 0x000fe20008011407 */
[----:B0-----:R-:W-:-:S13]  /*0cd0*/  ISETP.NE.AND P1, PT, R2, 0x1, PT ;  /* 0x000000010200780c */ /* 0x001fda0003f25270 */
[----:B------:R-:W0:Y:S01]  /*0ce0*/  @P1 LDC R17, c[0x0][0x10] ;  /* 0x00000400ff111b82 */ /* 0x000e220000000800 */
[----:B------:R-:W-:Y:S02]  /*0cf0*/  @P1 IMAD.MOV.U32 R7, RZ, RZ, RZ ;  /* 0x000000ffff071224 */ /* 0x000fe400078e00ff */
[----:B------:R-:W-:-:S05]  /*0d00*/  @P1 IMAD.MOV.U32 R11, RZ, RZ, RZ ;  /* 0x000000ffff0b1224 */ /* 0x000fca00078e00ff */
[----:B------:R-:W1:Y:S01]  /*0d10*/  @!P1 LDC R3, c[0x0][0xc] ;  /* 0x00000300ff039b82 */ /* 0x000e620000000800 */
[----:B------:R-:W-:Y:S01]  /*0d20*/  ULDC UR4, c[0x0][0xc] ;  /* 0x0000030000047ab9 */ /* 0x000fe20000000800 */
[----:B------:R-:W-:Y:S02]  /*0d30*/  ULDC UR5, c[0x0][0x10] ;  /* 0x0000040000057ab9 */ /* 0x000fe40000000800 */
[----:B------:R-:W-:-:S04]  /*0d40*/  UIMAD.WIDE.U32 UR4, UR4, UR5, URZ ;  /* 0x00000005040472a5 */ /* 0x000fc8000f8e003f */
[----:B------:R-:W2:Y:S01]  /*0d50*/  LDC R0, c[0x0][0x14] ;  /* 0x00000500ff007b82 */ /* 0x000ea20000000800 */
[----:B0-----:R-:W-:-:S04]  /*0d60*/  @P1 IMAD.WIDE.U32 R16, R17, UR12, R6 ;  /* 0x0000000c11101c25 */ /* 0x001fc8000f8e0006 */
[----:B------:R-:W-:Y:S02]  /*0d70*/  @P1 IMAD.IADD R17, R17, 0x1, R11 ;  /* 0x0000000111111824 */ /* 0x000fe400078e020b */
[----:B------:R-:W-:Y:S02]  /*0d80*/  IMAD.MOV.U32 R11, RZ, RZ, RZ ;  /* 0x000000ffff0b7224 */ /* 0x000fe400078e00ff */
[----:B-1----:R-:W-:-:S04]  /*0d90*/  @!P1 IMAD.WIDE.U32 R10, R6, R3, R10 ;  /* 0x00000003060a9225 */ /* 0x002fc800078e000a */
[----:B------:R-:W-:Y:S02]  /*0da0*/  @!P1 IMAD.MOV.U32 R16, RZ, RZ, R10 ;  /* 0x000000ffff109224 */ /* 0x000fe400078e000a */
[----:B--2---:R-:W-:-:S04]  /*0db0*/  IMAD.WIDE.U32 R12, R0, UR4, RZ ;  /* 0x00000004000c7c25 */ /* 0x004fc8000f8e00ff */
[----:B------:R-:W-:Y:S01]  /*0dc0*/  IMAD R3, R0, UR5, RZ ;  /* 0x0000000500037c24 */ /* 0x000fe2000f8e02ff */
[----:B------:R0:W-:Y:S01]  /*0dd0*/  STL.64 [R1], R12 ;  /* 0x0000000c01007387 */ /* 0x0001e20000100a00 */
[----:B------:R-:W-:Y:S02]  /*0de0*/  @!P1 IMAD.MOV.U32 R17, RZ, RZ, R11 ;  /* 0x000000ffff119224 */ /* 0x000fe400078e000b */
[----:B------:R-:W-:Y:S01]  /*0df0*/  IMAD.IADD R0, R13, 0x1, R3 ;  /* 0x000000010d007824 */ /* 0x000fe200078e0203 */
[----:B------:R-:W-:Y:S06]  /*0e00*/  @P0 BRA `(.L_x_11) ;  /* 0x0000000000200947 */ /* 0x000fec0003800000 */
[----:B------:R-:W-:Y:S01]  /*0e10*/  UISETP.GE.U32.AND UP0, UPT, UR40, 0x5, UPT ;  /* 0x000000052800788c */ /* 0x000fe2000bf06070 */
[----:B------:R-:W-:Y:S01]  /*0e20*/  IADD3 R16, P0, R16, R12, RZ ;  /* 0x0000000c10107210 */ /* 0x000fe20007f1e0ff */
[----:B------:R-:W-:Y:S01]  /*0e30*/  UIMAD.WIDE.U32 UR4, UR40, -0x33333333, URZ ;  /* 0xcccccccd280478a5 */ /* 0x000fe2000f8e003f */
[----:B------:R-:W-:-:S03]  /*0e40*/  UMOV UR39, URZ ;  /* 0x0000003f00277c82 */ /* 0x000fc60008000000 */
[----:B------:R-:W-:Y:S01]  /*0e50*/  USHF.R.U32.HI UR4, URZ, 0x2, UR5 ;  /* 0x000000023f047899 */ /* 0x000fe20008011605 */
[----:B------:R-:W-:-:S03]  /*0e60*/  IMAD.X R17, R0, 0x1, R17, P0 ;  /* 0x0000000100117824 */ /* 0x000fc600000e0611 */
[----:B------:R-:W-:Y:S02]  /*0e70*/  UIMAD UR38, UR4, -0x5, UR40 ;  /* 0xfffffffb042678a4 */ /* 0x000fe4000f8e0228 */
[----:B------:R-:W-:-:S12]  /*0e80*/  @UP0 ULOP3.LUT UR39, UR4, 0x1, URZ, 0xc0, !UPT ;  /* 0x0000000104270892 */ /* 0x000fd8000f8ec03f */
.L_x_11:
[----:B------:R-:W-:Y:S01]  /*0e90*/  ISETP.GE.U32.AND P0, PT, R16, UR8, PT ;  /* 0x0000000810007c0c */ /* 0x000fe2000bf06070 */
[----:B------:R-:W-:Y:S01]  /*0ea0*/  IMAD.MOV.U32 R22, RZ, RZ, -0x1 ;  /* 0xffffffffff167424 */ /* 0x000fe200078e00ff */
[----:B------:R-:W-:Y:S01]  /*0eb0*/  PRMT R3, RZ, 0x7610, R3 ;  /* 0x00007610ff037816 */ /* 0x000fe20000000003 */
[----:B------:R-:W-:Y:S01]  /*0ec0*/  IMAD.MOV.U32 R18, RZ, RZ, -0x1 ;  /* 0xffffffffff127424 */ /* 0x000fe200078e00ff */
[----:B------:R-:W-:Y:S01]  /*0ed0*/  ISETP.GE.U32.AND.EX P0, PT, R17, UR9, PT, P0 ;  /* 0x0000000911007c0c */ /* 0x000fe2000bf06100 */
[----:B------:R-:W-:-:S12]  /*0ee0*/  IMAD.MOV.U32 R19, RZ, RZ, -0x1 ;  /* 0xffffffffff137424 */ /* 0x000fd800078e00ff */
[----:B------:R-:W-:Y:S05]  /*0ef0*/  @P0 BRA `(.L_x_12) ;  /* 0x0000000400280947 */ /* 0x000fea0003800000 */
[----:B------:R-:W1:Y:S01]  /*0f00*/  LDC.64 R26, c[0x0][0x628] ;  /* 0x00018a00ff1a7b82 */ /* 0x000e620000000a00 */
[----:B------:R-:W-:Y:S02]  /*0f10*/  IMAD.MOV.U32 R10, RZ, RZ, R16 ;  /* 0x000000ffff0a7224 */ /* 0x000fe400078e0010 */
[----:B------:R-:W-:-:S05]  /*0f20*/  IMAD.MOV.U32 R11, RZ, RZ, R17 ;  /* 0x000000ffff0b7224 */ /* 0x000fca00078e0011 */
[----:B------:R-:W2:Y:S08]  /*0f30*/  LDC R18, c[0x0][0x630] ;  /* 0x00018c00ff127b82 */ /* 0x000eb00000000800 */
[----:B------:R-:W3:Y:S01]  /*0f40*/  LDC.64 R28, c[0x0][0x620] ;  /* 0x00018800ff1c7b82 */ /* 0x000ee20000000a00 */
[----:B-1----:R-:W-:-:S04]  /*0f50*/  ISETP.NE.U32.AND P0, PT, R26, RZ, PT ;  /* 0x000000ff1a00720c */ /* 0x002fc80003f05070 */
[----:B------:R-:W-:-:S13]  /*0f60*/  ISETP.NE.AND.EX P0, PT, R27, RZ, PT, P0 ;  /* 0x000000ff1b00720c */ /* 0x000fda0003f05300 */
[----:B--23--:R-:W-:Y:S05]  /*0f70*/  @!P0 BRA `(.L_x_13) ;  /* 0x0000000000288947 */ /* 0x00cfea0003800000 */
[----:B------:R-:W1:Y:S02]  /*0f80*/  LDC R3, c[0x0][0x634] ;  /* 0x00018d00ff037b82 */ /* 0x000e640000000800 */
[----:B-1----:R-:W-:-:S05]  /*0f90*/  IADD3 R3, P0, R16, R3, RZ ;  /* 0x0000000310037210 */ /* 0x002fca0007f1e0ff */
[----:B------:R-:W-:-:S04]  /*0fa0*/  IMAD.X R19, RZ, RZ, R17, P0 ;  /* 0x000000ffff137224 */ /* 0x000fc800000e0611 */
[----:B------:R-:W-:-:S04]  /*0fb0*/  IMAD.WIDE.U32 R10, R19, R26, RZ ;  /* 0x0000001a130a7225 */ /* 0x000fc800078e00ff */
[----:B0-----:R-:W-:-:S04]  /*0fc0*/  IMAD.WIDE.U32 R12, P0, R3, R27, R10 ;  /* 0x0000001b030c7225 */ /* 0x001fc8000780000a */
[----:B------:R-:W-:-:S04]  /*0fd0*/  IMAD.WIDE.U32 R10, R3, R26, RZ ;  /* 0x0000001a030a7225 */ /* 0x000fc800078e00ff */
[----:B------:R-:W-:Y:S01]  /*0fe0*/  IMAD.X R15, RZ, RZ, RZ, P0 ;  /* 0x000000ffff0f7224 */ /* 0x000fe200000e06ff */
[----:B------:R-:W-:Y:S01]  /*0ff0*/  IADD3 RZ, P0, R11, R12, RZ ;  /* 0x0000000c0bff7210 */ /* 0x000fe20007f1e0ff */
[----:B------:R-:W-:-:S04]  /*1000*/  IMAD.MOV.U32 R14, RZ, RZ, R13 ;  /* 0x000000ffff0e7224 */ /* 0x000fc800078e000d */
[----:B------:R-:W-:-:S08]  /*1010*/  IMAD.WIDE.U32.X R10, R19, R27, R14, P0 ;  /* 0x0000001b130a7225 */ /* 0x000fd000000e040e */
.L_x_13:
[----:B------:R-:W1:Y:S01]  /*1020*/  LDC.64 R32, c[0x0][0x640] ;  /* 0x00019000ff207b82 */ /* 0x000e620000000a00 */
[-CC-:B------:R-:W-:Y:S02]  /*1030*/  SHF.R.U64 R30, R10, R18.reuse, R11.reuse ;  /* 0x000000120a1e7219 */ /* 0x180fe4000000120b */
[----:B------:R-:W-:Y:S02]  /*1040*/  SHF.R.U32.HI R3, RZ, R18, R11 ;  /* 0x00000012ff037219 */ /* 0x000fe4000001160b */
[----:B0-----:R-:W-:-:S03]  /*1050*/  IADD3 R13, P0, RZ, -R30, RZ ;  /* 0x8000001eff0d7210 */ /* 0x001fc60007f1e0ff */
[----:B------:R-:W0:Y:S02]  /*1060*/  LDC R14, c[0x0][0x618] ;  /* 0x00018600ff0e7b82 */ /* 0x000e240000000800 */
[----:B------:R-:W-:Y:S02]  /*1070*/  IMAD.X R3, RZ, RZ, ~R3, P0 ;  /* 0x000000ffff037224 */ /* 0x000fe400000e0e03 */
[----:B------:R-:W-:-:S04]  /*1080*/  IMAD.WIDE.U32 R10, R13, R28, R16 ;  /* 0x0000001c0d0a7225 */ /* 0x000fc800078e0010 */
[----:B------:R-:W2:Y:S01]  /*1090*/  LDC R15, c[0x0][0x608] ;  /* 0x00018200ff0f7b82 */ /* 0x000ea20000000800 */
[----:B------:R-:W-:Y:S02]  /*10a0*/  IMAD R12, R3, R28, RZ ;  /* 0x0000001c030c7224 */ /* 0x000fe400078e02ff */
[----:B------:R-:W-:Y:S02]  /*10b0*/  IMAD.MOV.U32 R28, RZ, RZ, 0x1 ;  /* 0x00000001ff1c7424 */ /* 0x000fe400078e00ff */
[----:B------:R-:W-:Y:S02]  /*10c0*/  IMAD R3, R13, R29, R12 ;  /* 0x0000001d0d037224 */ /* 0x000fe400078e020c */
[----:B------:R-:W-:Y:S01]  /*10d0*/  IMAD.MOV.U32 R12, RZ, RZ, -0x1 ;  /* 0xffffffffff0c7424 */ /* 0x000fe200078e00ff */
[----:B------:R-:W3:Y:S01]  /*10e0*/  LDC R31, c[0x0][0x658] ;  /* 0x00019600ff1f7b82 */ /* 0x000ee20000000800 */
[----:B------:R-:W-:Y:S01]  /*10f0*/  IMAD.IADD R3, R11, 0x1, R3 ;  /* 0x000000010b037824 */ /* 0x000fe200078e0203 */
[----:B-1----:R-:W-:-:S04]  /*1100*/  ISETP.NE.U32.AND P0, PT, R32, RZ, PT ;  /* 0x000000ff2000720c */ /* 0x002fc80003f05070 */
[----:B------:R-:W-:Y:S02]  /*1110*/  ISETP.NE.AND.EX P0, PT, R33, RZ, PT, P0 ;  /* 0x000000ff2100720c */ /* 0x000fe40003f05300 */
[----:B------:R-:W1:Y:S01]  /*1120*/  LDC R24, c[0x0][0x600] ;  /* 0x00018000ff187b82 */ /* 0x000e620000000800 */
[-CC-:B0-----:R-:W-:Y:S02]  /*1130*/  SHF.R.U64 R27, R10, R14.reuse, R3.reuse ;  /* 0x0000000e0a1b7219 */ /* 0x181fe40000001203 */
[----:B------:R-:W-:-:S05]  /*1140*/  SHF.R.U32.HI R10, RZ, R14, R3 ;  /* 0x0000000eff0a7219 */ /* 0x000fca0000011603 */
[----:B------:R-:W0:Y:S01]  /*1150*/  LDC R22, c[0x0][0x648] ;  /* 0x00019200ff167b82 */ /* 0x000e220000000800 */
[-CC-:B--2---:R-:W-:Y:S02]  /*1160*/  SHF.R.U64 R35, R27, R15.reuse, R10.reuse ;  /* 0x0000000f1b237219 */ /* 0x184fe4000000120a */
[----:B------:R-:W-:-:S05]  /*1170*/  SHF.R.U32.HI R10, RZ, R15, R10 ;  /* 0x0000000fff0a7219 */ /* 0x000fca000001160a */
[----:B------:R-:W2:Y:S01]  /*1180*/  LDC R26, c[0x0][0x638] ;  /* 0x00018e00ff1a7b82 */ /* 0x000ea20000000800 */
[-CC-:B---3--:R-:W-:Y:S02]  /*1190*/  SHF.R.U64 R34, R35, R31.reuse, R10.reuse ;  /* 0x0000001f23227219 */ /* 0x188fe4000000120a */
[-C--:B------:R-:W-:Y:S02]  /*11a0*/  SHF.L.U32 R3, R12, R31.reuse, RZ ;  /* 0x0000001f0c037219 */ /* 0x080fe400000006ff */
[----:B------:R-:W-:Y:S01]  /*11b0*/  SHF.R.U32.HI R11, RZ, R31, R10 ;  /* 0x0000001fff0b7219 */ /* 0x000fe2000001160a */
[----:B------:R-:W-:Y:S01]  /*11c0*/  IMAD.MOV.U32 R10, RZ, RZ, R34 ;  /* 0x000000ffff0a7224 */ /* 0x000fe200078e0022 */
[----:B------:R-:W-:Y:S01]  /*11d0*/  LOP3.LUT R18, RZ, R3, RZ, 0x33, !PT ;  /* 0x00000003ff127212 */ /* 0x000fe200078e33ff */
[----:B------:R-:W3:Y:S01]  /*11e0*/  LDC R29, c[0x0][0x610] ;  /* 0x00018400ff1d7b82 */ /* 0x000ee20000000800 */
[----:B------:R-:W-:Y:S05]  /*11f0*/  @!P0 BRA `(.L_x_14) ;  /* 0x0000000000288947 */ /* 0x000fea0003800000 */
[----:B------:R-:W4:Y:S02]  /*1200*/  LDC R3, c[0x0][0x64c] ;  /* 0x00019300ff037b82 */ /* 0x000f240000000800 */
[----:B----4-:R-:W-:-:S05]  /*1210*/  IADD3 R3, P0, R34, R3, RZ ;  /* 0x0000000322037210 */ /* 0x010fca0007f1e0ff */
[----:B------:R-:W-:-:S04]  /*1220*/  IMAD.X R19, RZ, RZ, R11, P0 ;  /* 0x000000ffff137224 */ /* 0x000fc800000e060b */
[----:B------:R-:W-:-:S04]  /*1230*/  IMAD.WIDE.U32 R10, R19, R32, RZ ;  /* 0x00000020130a7225 */ /* 0x000fc800078e00ff */
[----:B------:R-:W-:-:S04]  /*1240*/  IMAD.WIDE.U32 R12, P0, R3, R33, R10 ;  /* 0x00000021030c7225 */ /* 0x000fc8000780000a */
[----:B------:R-:W-:-:S04]  /*1250*/  IMAD.WIDE.U32 R10, R3, R32, RZ ;  /* 0x00000020030a7225 */ /* 0x000fc800078e00ff */
[----:B------:R-:W-:Y:S01]  /*1260*/  IMAD.X R15, RZ, RZ, RZ, P0 ;  /* 0x000000ffff0f7224 */ /* 0x000fe200000e06ff */
[----:B------:R-:W-:Y:S01]  /*1270*/  IADD3 RZ, P0, R11, R12, RZ ;  /* 0x0000000c0bff7210 */ /* 0x000fe20007f1e0ff */
[----:B------:R-:W-:-:S04]  /*1280*/  IMAD.MOV.U32 R14, RZ, RZ, R13 ;  /* 0x000000ffff0e7224 */ /* 0x000fc800078e000d */
[----:B------:R-:W-:-:S08]  /*1290*/  IMAD.WIDE.U32.X R10, R19, R33, R14, P0 ;  /* 0x00000021130a7225 */ /* 0x000fd000000e040e */
.L_x_14:
[----:B0-----:R-:W-:Y:S01]  /*12a0*/  SHF.R.U64 R7, R10, R22, R11 ;  /* 0x000000160a077219 */ /* 0x001fe2000000120b */
[----:B-1----:R-:W-:Y:S01]  /*12b0*/  VIADD R10, R24, 0xffffffff ;  /* 0xffffffff180a7836 */ /* 0x002fe20000000000 */
[----:B------:R-:W-:Y:S01]  /*12c0*/  SHF.L.U32 R3, R28, R31, RZ ;  /* 0x0000001f1c037219 */ /* 0x000fe200000006ff */
[----:B------:R-:W-:Y:S01]  /*12d0*/  @P1 IMAD R21, R25, R20, R6 ;  /* 0x0000001419151224 */ /* 0x000fe200078e0206 */
[----:B------:R-:W-:Y:S01]  /*12e0*/  LOP3.LUT R18, R35, R18, RZ, 0xc0, !PT ;  /* 0x0000001223127212 */ /* 0x000fe200078ec0ff */
[----:B------:R-:W-:Y:S02]  /*12f0*/  IMAD.MOV R11, RZ, RZ, -R7 ;  /* 0x000000ffff0b7224 */ /* 0x000fe400078e0a07 */
[----:B------:R-:W-:Y:S02]  /*1300*/  IMAD.MOV.U32 R6, RZ, RZ, 0x1 ;  /* 0x00000001ff067424 */ /* 0x000fe400078e00ff */
[----:B------:R-:W-:Y:S01]  /*1310*/  IMAD R18, R3, R7, R18 ;  /* 0x0000000703127224 */ /* 0x000fe200078e0212 */
[----:B------:R-:W-:Y:S01]  /*1320*/  LOP3.LUT R7, R27, R10, RZ, 0xc0, !PT ;  /* 0x0000000a1b077212 */ /* 0x000fe200078ec0ff */
[----:B--2---:R-:W-:-:S02]  /*1330*/  IMAD R3, R11, R26, R34 ;  /* 0x0000001a0b037224 */ /* 0x004fc400078e0222 */
[----:B---3--:R-:W-:Y:S02]  /*1340*/  IMAD R22, R18, R29, R21 ;  /* 0x0000001d12167224 */ /* 0x008fe400078e0215 */
[----:B------:R-:W-:Y:S01]  /*1350*/  IMAD R7, R3, R24, R7 ;  /* 0x0000001803077224 */ /* 0x000fe200078e0207 */
[----:B------:R-:W-:Y:S01]  /*1360*/  PRMT R3, R6, 0x7610, R3 ;  /* 0x0000761006037816 */ /* 0x000fe20000000003 */
[----:B------:R-:W-:-:S03]  /*1370*/  IMAD.MOV.U32 R19, RZ, RZ, R30 ;  /* 0x000000ffff137224 */ /* 0x000fc600078e001e */
[----:B------:R-:W-:Y:S02]  /*1380*/  SEL R18, R7, R22, !P1 ;  /* 0x0000001607127207 */ /* 0x000fe40004800000 */
[----:B------:R-:W-:-:S07]  /*1390*/  SEL R22, R22, R7, !P1 ;  /* 0x0000000716167207 */ /* 0x000fce0004800000 */
.L_x_12:
[----:B------:R-:W-:Y:S05]  /*13a0*/  @!P2 BRA `(.L_x_15) ;  /* 0x00000000000ca947 */ /* 0x000fea0003800000 */
[----:B------:R-:W-:Y:S01]  /*13b0*/  UCGABAR_WAIT ;  /* 0x0000000000007dc7 */ /* 0x000fe20008000000 */
[----:B------:R-:W-:Y:S01]  /*13c0*/  CCTL.IVALL ;  /* 0x00000000ff00798f */ /* 0x000fe20002000000 */
[----:B------:R-:W-:Y:S05]  /*13d0*/  BRA `(.L_x_16) ;  /* 0x0000000000047947 */ /* 0x000fea0003800000 */
.L_x_15:
[----:B------:R-:W-:Y:S06]  /*13e0*/  BAR.SYNC.DEFER_BLOCKING 0x0 ;  /* 0x0000000000007b1d */ /* 0x000fec0000010000 */
.L_x_16:
[----:B------:R-:W-:Y:S05]  /*13f0*/  @!P4 BRA `(.L_x_17) ;  /* 0x0000003800d8c947 */ /* 0x000fea0003800000 */
[----:B------:R-:W-:-:S13]  /*1400*/  ISETP.GT.U32.AND P0, PT, R36, 0x1, PT ;  /* 0x000000012400780c */ /* 0x000fda0003f04070 */
[----:B------:R-:W-:Y:S05]  /*1410*/  @P0 EXIT ;  /* 0x000000000000094d */ /* 0x000fea0003800000 */
.L_x_18:
[----:B------:R-:W-:-:S08]  /*1420*/  NOP ;  /* 0x0000000000007918 */ /* 0x000fd00000000000 */
[----:B------:R-:W1:Y:S02]  /*1430*/  USETMAXREG.TRY_ALLOC.CTAPOOL UP0, 0xe8 ;  /* 0x000000e8000079c8 */ /* 0x000e640008000600 */
[----:B-1----:R-:W-:-:S13]  /*1440*/  PLOP3.LUT P0, PT, PT, PT, UP0, 0x80, 0x0 ;  /* 0x000000000000781c */ /* 0x002fda0003f0f008 */
[----:B------:R-:W-:Y:S05]  /*1450*/  @!P0 BRA `(.L_x_18) ;  /* 0xfffffffc00f08947 */ /* 0x000fea000383ffff */
[----:B------:R-:W-:-:S13]  /*1460*/  LOP3.LUT P0, RZ, R3, 0xff, RZ, 0xc0, !PT ;  /* 0x000000ff03ff7812 */ /* 0x000fda000780c0ff */
[----:B------:R-:W-:Y:S05]  /*1470*/  @!P0 EXIT ;  /* 0x000000000000894d */ /* 0x000fea0003800000 */
[----:B------:R-:W2:Y:S01]  /*1480*/  LDL.64 R6, [R1] ;  /* 0x0000000001067983 */ /* 0x000ea20000100a00 */
[CC--:B------:R-:W-:Y:S01]  /*1490*/  LEA.HI R3, R8.reuse, R5.reuse, RZ, 0x2 ;  /* 0x0000000508037211 */ /* 0x0c0fe200078f10ff */
[----:B------:R-:W1:Y:S01]  /*14a0*/  S2UR UR4, SR_CgaCtaId ;  /* 0x00000000000479c3 */ /* 0x000e620000008800 */
[----:B------:R-:W-:Y:S01]  /*14b0*/  LEA.HI R8, R8, R5, RZ, 0x5 ;  /* 0x0000000508087211 */ /* 0x000fe200078f28ff */
[----:B------:R-:W-:Y:S01]  /*14c0*/  UMOV UR41, 0x400 ;  /* 0x0000040000297882 */ /* 0x000fe20000000000 */
[----:B------:R-:W-:Y:S01]  /*14d0*/  LOP3.LUT R4, R3, 0xfffffffc, RZ, 0xc0, !PT ;  /* 0xfffffffc03047812 */ /* 0x000fe200078ec0ff */
[----:B------:R-:W-:Y:S01]  /*14e0*/  UISETP.LT.AND UP0, UPT, UR40, 0x1, UPT ;  /* 0x000000012800788c */ /* 0x000fe2000bf01270 */
[--C-:B------:R-:W-:Y:S01]  /*14f0*/  SHF.R.S32.HI R60, RZ, 0x2, R3.reuse ;  /* 0x00000002ff3c7819 */ /* 0x100fe20000011403 */
[----:B------:R-:W-:Y:S01]  /*1500*/  UIADD3 UR5, UR43, -0x1, URZ ;  /* 0xffffffff2b057890 */ /* 0x000fe2000fffe03f */
[----:B------:R-:W-:Y:S01]  /*1510*/  SHF.R.S32.HI R3, RZ, 0x1f, R3 ;  /* 0x0000001fff037819 */ /* 0x000fe20000011403 */
[----:B------:R-:W3:Y:S01]  /*1520*/  LDC R66, c[0x0][0x658] ;  /* 0x00019600ff427b82 */ /* 0x000ee20000000800 */
[----:B------:R-:W-:Y:S01]  /*1530*/  USEL UR42, UR40, 0x1, UP0 ;  /* 0x00000001282a7887 */ /* 0x000fe20008000000 */
[----:B------:R-:W-:Y:S01]  /*1540*/  IMAD.IADD R4, R5, 0x1, -R4 ;  /* 0x0000000105047824 */ /* 0x000fe200078e0a04 */
[----:B------:R-:W-:Y:S01]  /*1550*/  LEA.HI R3, R3, R60, RZ, 0x3 ;  /* 0x0000003c03037211 */ /* 0x000fe200078f18ff */
[----:B------:R-:W-:Y:S01]  /*1560*/  UISETP.NE.AND UP0, UPT, UR5, URZ, UPT ;  /* 0x0000003f0500728c */ /* 0x000fe2000bf05270 */
[----:B------:R-:W-:Y:S01]  /*1570*/  IMAD.MOV.U32 R5, RZ, RZ, 0x1 ;  /* 0x00000001ff057424 */ /* 0x000fe200078e00ff */
[----:B------:R-:W-:Y:S01]  /*1580*/  ULDC UR8, c[0x0][0x284] ;  /* 0x0000a10000087ab9 */ /* 0x000fe20000000800 */
[----:B------:R-:W-:Y:S01]  /*1590*/  LOP3.LUT R3, R3, 0xfffffff8, RZ, 0xc0, !PT ;  /* 0xfffffff803037812 */ /* 0x000fe200078ec0ff */
[----:B------:R-:W4:Y:S01]  /*15a0*/  LDC.64 R64, c[0x0][0x5c8] ;  /* 0x00017200ff407b82 */ /* 0x000f220000000a00 */
[----:B------:R-:W-:Y:S01]  /*15b0*/  USEL UR7, URZ, 0x1, UP0 ;  /* 0x000000013f077887 */ /* 0x000fe20008000000 */
[----:B------:R-:W-:Y:S01]  /*15c0*/  IMAD.SHL.U32 R62, R4, 0x2, RZ ;  /* 0x00000002043e7824 */ /* 0x000fe200078e00ff */
[----:B------:R-:W-:Y:S01]  /*15d0*/  LOP3.LUT R74, R23, 0x1, RZ, 0xfc, !PT ;  /* 0x00000001174a7812 */ /* 0x000fe200078efcff */
[----:B------:R-:W-:Y:S01]  /*15e0*/  IMAD.IADD R60, R60, 0x1, -R3 ;  /* 0x000000013c3c7824 */ /* 0x000fe200078e0a03 */
[----:B------:R-:W-:Y:S01]  /*15f0*/  SHF.R.S32.HI R3, RZ, 0x5, R8 ;  /* 0x00000005ff037819 */ /* 0x000fe20000011408 */
[----:B------:R-:W-:Y:S01]  /*1600*/  USHF.L.U32 UR47, UR40, 0x1, URZ ;  /* 0x00000001282f7899 */ /* 0x000fe2000800063f */
[----:B------:R-:W-:Y:S01]  /*1610*/  IMAD.U32 R75, RZ, RZ, UR7 ;  /* 0x00000007ff4b7e24 */ /* 0x000fe2000f8e00ff */
[----:B------:R-:W0:Y:S01]  /*1620*/  LDC R67, c[0x0][0x288] ;  /* 0x0000a200ff437b82 */ /* 0x000e220000000800 */
[--C-:B------:R-:W-:Y:S01]  /*1630*/  SHF.R.S32.HI R61, RZ, 0x1f, R60.reuse ;  /* 0x0000001fff3d7819 */ /* 0x100fe2000001143c */
[----:B-1----:R-:W-:Y:S01]  /*1640*/  ULEA UR41, UR4, UR41, 0x18 ;  /* 0x0000002904297291 */ /* 0x002fe2000f8ec03f */
[C---:B------:R-:W-:Y:S01]  /*1650*/  IMAD R71, R3.reuse, -0x10, -R60 ;  /* 0xfffffff003477824 */ /* 0x040fe200078e0a3c */
[----:B------:R-:W-:Y:S01]  /*1660*/  USHF.L.U32 UR4, UR5, 0x3, URZ ;  /* 0x0000000305047899 */ /* 0x000fe2000800063f */
[----:B------:R-:W-:Y:S01]  /*1670*/  SHF.R.S32.HI R63, RZ, 0x1f, R62 ;  /* 0x0000001fff3f7819 */ /* 0x000fe2000001143e */
[----:B------:R-:W-:Y:S01]  /*1680*/  IMAD.WIDE R60, R3, 0x10, R60 ;  /* 0x00000010033c7825 */ /* 0x000fe200078e023c */
[----:B------:R-:W-:Y:S01]  /*1690*/  UIADD3 UR5, UR41, 0x180, URZ ;  /* 0x0000018029057890 */ /* 0x000fe2000fffe03f */
[----:B------:R-:W1:Y:S01]  /*16a0*/  LDC R69, c[0x0][0x600] ;  /* 0x00018000ff457b82 */ /* 0x000e620000000800 */
[----:B------:R-:W-:Y:S01]  /*16b0*/  UIADD3 UR6, UR41, 0x14180, URZ ;  /* 0x0001418029067890 */ /* 0x000fe2000fffe03f */
[----:B------:R-:W-:Y:S01]  /*16c0*/  IMAD.MOV.U32 R3, RZ, RZ, -0x1 ;  /* 0xffffffffff037424 */ /* 0x000fe200078e00ff */
[----:B------:R-:W-:Y:S01]  /*16d0*/  USHF.R.U32.HI UR5, URZ, 0x4, UR5 ;  /* 0x000000043f057899 */ /* 0x000fe20008011605 */
[----:B------:R-:W-:Y:S01]  /*16e0*/  VIADD R71, R71, UR8 ;  /* 0x0000000847477c36 */ /* 0x000fe20008000000 */
[----:B------:R-:W-:-:S02]  /*16f0*/  USHF.R.U32.HI UR6, URZ, 0x4, UR6 ;  /* 0x000000043f067899 */ /* 0x000fc40008011606 */
[-C--:B---3--:R-:W-:Y:S01]  /*1700*/  SHF.L.U32 R3, R3, R66.reuse, RZ ;  /* 0x0000004203037219 */ /* 0x088fe200000006ff */
[----:B------:R-:W-:Y:S01]  /*1710*/  UIADD3 UR48, UR41, 0x60, URZ ;  /* 0x0000006029307890 */ /* 0x000fe2000fffe03f */
[C---:B----4-:R-:W-:Y:S01]  /*1720*/  SHF.L.U64.HI R65, R64.reuse, 0x3, R65 ;  /* 0x0000000340417819 */ /* 0x050fe20000010241 */
[----:B------:R-:W-:Y:S01]  /*1730*/  ULOP3.LUT UR4, UR4, 0x8, URZ, 0xc0, !UPT ;  /* 0x0000000804047892 */ /* 0x000fe2000f8ec03f */
[----:B------:R-:W-:Y:S01]  /*1740*/  SHF.L.U32 R66, R5, R66, RZ ;  /* 0x0000004205427219 */ /* 0x000fe200000006ff */
[----:B------:R-:W-:Y:S01]  /*1750*/  ULOP3.LUT UR5, UR5, 0x3fff, URZ, 0xc0, !UPT ;  /* 0x00003fff05057892 */ /* 0x000fe2000f8ec03f */
[----:B------:R-:W-:Y:S01]  /*1760*/  IMAD.SHL.U32 R64, R64, 0x8, RZ ;  /* 0x0000000840407824 */ /* 0x000fe200078e00ff */
[----:B------:R-:W-:Y:S01]  /*1770*/  ULOP3.LUT UR6, UR6, 0x3fff, URZ, 0xc0, !UPT ;  /* 0x00003fff06067892 */ /* 0x000fe2000f8ec03f */
[----:B------:R-:W-:Y:S01]  /*1780*/  LOP3.LUT R70, RZ, R3, RZ, 0x33, !PT ;  /* 0x00000003ff467212 */ /* 0x000fe200078e33ff */
[----:B0-----:R-:W-:Y:S01]  /*1790*/  IMAD R67, R4, -0x2, R67 ;  /* 0xfffffffe04437824 */ /* 0x001fe200078e0243 */
[----:B------:R-:W-:-:S02]  /*17a0*/  UIADD3 UR42, -UR42, UR40, URZ ;  /* 0x000000282a2a7290 */ /* 0x000fc4000fffe13f */
[----:B------:R-:W-:Y:S02]  /*17b0*/  ULEA UR43, UR43, UR48, 0x3 ;  /* 0x000000302b2b7291 */ /* 0x000fe4000f8e183f */
[----:B------:R-:W-:Y:S02]  /*17c0*/  ULOP3.LUT UR49, UR4, 0x8, URZ, 0x3c, !UPT ;  /* 0x0000000804317892 */ /* 0x000fe4000f8e3c3f */
[----:B------:R-:W-:Y:S01]  /*17d0*/  ULOP3.LUT UR44, UR4, 0x18, URZ, 0x3c, !UPT ;  /* 0x00000018042c7892 */ /* 0x000fe2000f8e3c3f */
[----:B-1----:R-:W-:Y:S01]  /*17e0*/  VIADD R69, R69, 0xffffffff ;  /* 0xffffffff45457836 */ /* 0x002fe20000000000 */
[----:B------:R-:W-:Y:S02]  /*17f0*/  ULOP3.LUT UR45, UR5, 0x10000, URZ, 0xfc, !UPT ;  /* 0x00010000052d7892 */ /* 0x000fe4000f8efc3f */
[----:B------:R-:W-:Y:S01]  /*1800*/  ULOP3.LUT UR46, UR6, 0x10000, URZ, 0xfc, !UPT ;  /* 0x00010000062e7892 */ /* 0x000fe2000f8efc3f */
[----:B--2---:R-:W-:-:S11]  /*1810*/  SHF.L.U64.HI R68, R6, 0x1, R0 ;  /* 0x0000000106447819 */ /* 0x004fd60000010200 */
.L_x_102:
[----:B------:R-:W-:-:S04]  /*1820*/  SHF.L.U32 R0, R75, 0x1f, RZ ;  /* 0x0000001f4b007819 */ /* 0x000fc800000006ff */
[----:B------:R-:W0:Y:S02]  /*1830*/  SYNCS.PHASECHK.TRANS64.TRYWAIT P0, [UR43+-0x8], R0 ;  /* 0xfffff800ff0075a7 */ /* 0x000e24000800016b */
[----:B01--4-:R-:W-:Y:S05]  /*1840*/  @!P0 BRA `(.L_x_19) ;  /* 0x0000004800588947 */ /* 0x013fea0003800000 */
.L_x_125:
[----:B------:R-:W-:Y:S02]  /*1850*/  ULDC UR4, c[0x0][0x28c] ;  /* 0x0000a30000047ab9 */ /* 0x000fe40000000800 */
[----:B------:R-:W-:-:S13]  /*1860*/  ISETP.LT.AND P0, PT, RZ, UR4, PT ;  /* 0x00000004ff007c0c */ /* 0x000fda000bf01270 */
[----:B------:R-:W-:Y:S05]  /*1870*/  @P0 BRA `(.L_x_20) ;  /* 0x0000000000400947 */ /* 0x000fea0003800000 */
[----:B0-----:R-:W-:Y:S01]  /*1880*/  MOV R0, 0x0 ;  /* 0x0000000000007802 */ /* 0x001fe20000000f00 */
[----:B------:R-:W-:Y:S01]  /*1890*/  ULDC.64 UR4, c[0x4][0x68] ;  /* 0x01001a0000047ab9 */ /* 0x000fe20000000a00 */
[----:B------:R-:W-:Y:S01]  /*18a0*/  ULDC.64 UR6, c[0x4][0x8] ;  /* 0x0100020000067ab9 */ /* 0x000fe20000000a00 */
[----:B------:R-:W-:Y:S01]  /*18b0*/  IMAD.U32 R4, RZ, RZ, UR4 ;  /* 0x00000004ff047e24 */ /* 0x000fe2000f8e00ff */
[----:B------:R0:W1:Y:S01]  /*18c0*/  LDC.64 R14, c[0x4][R0] ;  /* 0x01000000000e7b82 */ /* 0x0000620000000a00 */
[----:B------:R-:W-:Y:S01]  /*18d0*/  IMAD.U32 R5, RZ, RZ, UR5 ;  /* 0x00000005ff057e24 */ /* 0x000fe2000f8e00ff */
[----:B------:R-:W-:Y:S01]  /*18e0*/  ULDC.64 UR4, c[0x4][0x70] ;  /* 0x01001c0000047ab9 */ /* 0x000fe20000000a00 */
[----:B------:R-:W-:Y:S02]  /*18f0*/  IMAD.U32 R10, RZ, RZ, UR6 ;  /* 0x00000006ff0a7e24 */ /* 0x000fe4000f8e00ff */
[----:B------:R-:W-:Y:S02]  /*1900*/  IMAD.U32 R6, RZ, RZ, UR4 ;  /* 0x00000004ff067e24 */ /* 0x000fe4000f8e00ff */
[----:B------:R-:W-:-:S02]  /*1910*/  IMAD.U32 R7, RZ, RZ, UR5 ;  /* 0x00000005ff077e24 */ /* 0x000fc4000f8e00ff */
[----:B------:R-:W-:Y:S02]  /*1920*/  IMAD.U32 R11, RZ, RZ, UR7 ;  /* 0x00000007ff0b7e24 */ /* 0x000fe4000f8e00ff */
[----:B------:R-:W-:Y:S02]  /*1930*/  IMAD.MOV.U32 R8, RZ, RZ, 0x1e1 ;  /* 0x000001e1ff087424 */ /* 0x000fe400078e00ff */
[----:B------:R-:W-:Y:S02]  /*1940*/  IMAD.MOV.U32 R12, RZ, RZ, 0x1 ;  /* 0x00000001ff0c7424 */ /* 0x000fe400078e00ff */
[----:B0-----:R-:W-:-:S07]  /*1950*/  IMAD.MOV.U32 R13, RZ, RZ, RZ ;  /* 0x000000ffff0d7224 */ /* 0x001fce00078e00ff */
[----:B------:R-:W-:-:S07]  /*1960*/  LEPC R20, `(.L_x_20) ;  /* 0x000000001014794e */ /* 0x000fce0000000000 */
[----:B-1---5:R-:W-:Y:S05]  /*1970*/  CALL.ABS.NOINC R14 ;  /* 0x000000000e007343 */ /* 0x022fea0003c00000 */
.L_x_20:
[----:B------:R-:W-:-:S13]  /*1980*/  ISETP.NE.AND P0, PT, R74, 0x3, PT ;  /* 0x000000034a00780c */ /* 0x000fda0003f05270 */
[----:B------:R-:W-:Y:S05]  /*1990*/  @!P0 BRA `(.L_x_21) ;  /* 0x0000000000048947 */ /* 0x000fea0003800000 */
[----:B------:R-:W-:Y:S01]  /*19a0*/  BPT.TRAP 0x1 ;  /* 0x000000040000795c */ /* 0x000fe20000300000 */
.L_x_21:
[----:B0-----:R-:W-:Y:S02]  /*19b0*/  IMAD.U32 R3, RZ, RZ, UR38 ;  /* 0x00000026ff037e24 */ /* 0x001fe4000f8e00ff */
[----:B------:R-:W-:-:S03]  /*19c0*/  IMAD.U32 R0, RZ, RZ, UR39 ;  /* 0x00000027ff007e24 */ /* 0x000fc6000f8e00ff */
[----:B------:R-:W-:Y:S02]  /*19d0*/  LEA R3, R3, UR41, 0x3 ;  /* 0x0000002903037c11 */ /* 0x000fe4000f8e18ff */
[----:B------:R-:W-:-:S04]  /*19e0*/  SHF.L.U32 R0, R0, 0x1f, RZ ;  /* 0x0000001f00007819 */ /* 0x000fc800000006ff */
[----:B------:R0:W1:Y:S01]  /*19f0*/  SYNCS.PHASECHK.TRANS64.TRYWAIT P1, [R3+URZ], R0 ;  /* 0x00000000030075a7 */ /* 0x000062000802017f */
[----:B------:R-:W-:Y:S05]  /*1a00*/  @!P0 BRA `(.L_x_22) ;  /* 0x0000000000048947 */ /* 0x000fea0003800000 */
[----:B------:R-:W-:Y:S01]  /*1a10*/  BPT.TRAP 0x1 ;  /* 0x000000040000795c */ /* 0x000fe20000300000 */
.L_x_22:
[----:B-1----:R-:W-:Y:S05]  /*1a20*/  @P1 BRA `(.L_x_23) ;  /* 0x0000000000081947 */ /* 0x002fea0003800000 */
[----:B------:R-:W1:Y:S02]  /*1a30*/  SYNCS.PHASECHK.TRANS64.TRYWAIT P1, [R3+URZ], R0 ;  /* 0x00000000030075a7 */ /* 0x000e64000802017f */
[----:B-1----:R-:W-:Y:S05]  /*1a40*/  @!P1 BRA `(.L_x_24) ;  /* 0x0000004400f09947 */ /* 0x002fea0003800000 */
.L_x_23:
[----:B------:R-:W-:Y:S05]  /*1a50*/  WARPSYNC.ALL ;  /* 0x0000000000007948 */ /* 0x000fea0003800000 */
[----:B------:R-:W-:Y:S01]  /*1a60*/  ULEA UR8, UR38, UR45, 0xa ;  /* 0x0000002d26087291 */ /* 0x000fe2000f8e503f */
[----:B------:R-:W-:Y:S01]  /*1a70*/  WARPGROUP.ARRIVE ;  /* 0x00000000000079c5 */ /* 0x000fe20000000000 */
[----:B------:R-:W-:Y:S01]  /*1a80*/  ULEA UR9, UR38, UR46, 0xa ;  /* 0x0000002e26097291 */ /* 0x000fe2000f8e503f */
[----:B01----:R-:W-:Y:S01]  /*1a90*/  IMAD.U32 R0, RZ, RZ, UR42 ;  /* 0x0000002aff007e24 */ /* 0x003fe2000f8e00ff */
[----:B------:R-:W-:Y:S01]  /*1aa0*/  UMOV UR5, 0x40000040 ;  /* 0x4000004000057882 */ /* 0x000fe20000000000 */
[----:B------:R-:W-:-:S02]  /*1ab0*/  UMOV UR7, 0x40000040 ;  /* 0x4000004000077882 */ /* 0x000fc40000000000 */
[----:B------:R-:W-:Y:S01]  /*1ac0*/  UMOV UR4, UR8 ;  /* 0x0000000800047c82 */ /* 0x000fe20008000000 */
[----:B------:R-:W-:Y:S01]  /*1ad0*/  ISETP.GE.AND P1, PT, R0, 0x1, PT ;  /* 0x000000010000780c */ /* 0x000fe20003f26270 */
[----:B------:R-:W-:Y:S02]  /*1ae0*/  UMOV UR6, UR9 ;  /* 0x0000000900067c82 */ /* 0x000fe40008000000 */
[----:B------:R-:W-:Y:S01]  /*1af0*/  HGMMA.64x64x8.F32.TF32 R24, gdesc[UR4], RZ, !UPT, gsb0 ;  /* 0x04e00000041879f0 */ /* 0x000fe2000c0028ff */
[----:B------:R-:W-:Y:S02]  /*1b00*/  UIADD3 UR4, UR8, 0x2, URZ ;  /* 0x0000000208047890 */ /* 0x000fe4000fffe03f */
[----:B------:R-:W-:Y:S01]  /*1b10*/  UIADD3 UR6, UR9, 0x2, URZ ;  /* 0x0000000209067890 */ /* 0x000fe2000fffe03f */
[----:B------:R-:W-:Y:S01]  /*1b20*/  UMOV UR5, 0x40000040 ;  /* 0x4000004000057882 */ /* 0x000fe20000000000 */
[----:B------:R-:W-:Y:S01]  /*1b30*/  UMOV UR7, 0x40000040 ;  /* 0x4000004000077882 */ /* 0x000fe20000000000 */
[----:B------:R-:W-:-:S02]  /*1b40*/  WARPGROUP.DEPBAR.LE gsb0, 0x0 ;  /* 0x00008000000079c5 */ /* 0x000fc40000010000 */
[----:B------:R-:W-:-:S06]  /*1b50*/  WARPGROUP.ARRIVE ;  /* 0x00000000000079c5 */ /* 0x000fcc0000000000 */
[----:B------:R-:W-:Y:S01]  /*1b60*/  HGMMA.64x64x8.F32.TF32 R24, gdesc[UR4], R24, gsb0 ;  /* 0x04e00000041879f0 */ /* 0x000fe20008002818 */
[----:B------:R-:W-:Y:S02]  /*1b70*/  UIADD3 UR4, UR8, 0x4, URZ ;  /* 0x0000000408047890 */ /* 0x000fe4000fffe03f */
[----:B------:R-:W-:Y:S01]  /*1b80*/  UIADD3 UR6, UR9, 0x4, URZ ;  /* 0x0000000409067890 */ /* 0x000fe2000fffe03f */
[----:B------:R-:W-:Y:S01]  /*1b90*/  UMOV UR5, 0x40000040 ;  /* 0x4000004000057882 */ /* 0x000fe20000000000 */
[----:B------:R-:W-:Y:S01]  /*1ba0*/  UMOV UR7, 0x40000040 ;  /* 0x4000004000077882 */ /* 0x000fe20000000000 */
[----:B------:R-:W-:Y:S02]  /*1bb0*/  WARPGROUP.DEPBAR.LE gsb0, 0x0 ;  /* 0x00008000000079c5 */ /* 0x000fe40000010000 */
        /* <DEDUP_REMOVED lines=36> */
[----:B------:R-:W-:Y:S03]  /*1e00*/  HGMMA.64x64x8.F32.TF32 R24, gdesc[UR4], R24, gsb0 ;  /* 0x04e00000041879f0 */ /* 0x000fe60008002818 */
[----:B------:R-:W-:Y:S02]  /*1e10*/  WARPGROUP.DEPBAR.LE gsb0, 0x0 ;  /* 0x00008000000079c5 */ /* 0x000fe40000010000 */
[----:B------:R-:W-:Y:S05]  /*1e20*/  @!P1 BRA `(.L_x_25) ;  /* 0x0000000400849947 */ /* 0x000fea0003800000 */
[----:B------:R-:W-:Y:S01]  /*1e30*/  UIADD3 UR8, UR38, 0x1, URZ ;  /* 0x0000000126087890 */ /* 0x000fe2000fffe03f */
[----:B------:R-:W-:Y:S02]  /*1e40*/  IMAD.U32 R0, RZ, RZ, UR42 ;  /* 0x0000002aff007e24 */ /* 0x000fe4000f8e00ff */
[----:B------:R-:W-:Y:S01]  /*1e50*/  IMAD.U32 R3, RZ, RZ, UR38 ;  /* 0x00000026ff037e24 */ /* 0x000fe2000f8e00ff */
[----:B------:R-:W-:-:S04]  /*1e60*/  UISETP.NE.AND UP0, UPT, UR8, 0x5, UPT ;  /* 0x000000050800788c */ /* 0x000fc8000bf05270 */
[----:B------:R-:W-:Y:S02]  /*1e70*/  USEL UR4, URZ, 0x1, UP0 ;  /* 0x000000013f047887 */ /* 0x000fe40008000000 */
[----:B------:R-:W-:Y:S02]  /*1e80*/  USEL UR8, UR8, URZ, UP0 ;  /* 0x0000003f08087287 */ /* 0x000fe40008000000 */
[----:B------:R-:W-:-:S06]  /*1e90*/  ULOP3.LUT UR4, UR39, UR4, URZ, 0x3c, !UPT ;  /* 0x0000000427047292 */ /* 0x000fcc000f8e3c3f */
[----:B------:R-:W-:-:S07]  /*1ea0*/  IMAD.U32 R6, RZ, RZ, UR4 ;  /* 0x00000004ff067e24 */ /* 0x000fce000f8e00ff */
.L_x_32:
[----:B------:R-:W-:Y:S05]  /*1eb0*/  @!P0 BRA `(.L_x_26) ;  /* 0x0000000000048947 */ /* 0x000fea0003800000 */
[----:B------:R-:W-:Y:S01]  /*1ec0*/  BPT.TRAP 0x1 ;  /* 0x000000040000795c */ /* 0x000fe20000300000 */
.L_x_26:
[----:B------:R-:W-:Y:S01]  /*1ed0*/  ULEA UR4, UR8, UR41, 0x3 ;  /* 0x0000002908047291 */ /* 0x000fe2000f8e183f */
[----:B------:R-:W-:-:S08]  /*1ee0*/  SHF.L.U32 R4, R6, 0x1f, RZ ;  /* 0x0000001f06047819 */ /* 0x000fd000000006ff */
[----:B------:R0:W1:Y:S01]  /*1ef0*/  SYNCS.PHASECHK.TRANS64.TRYWAIT P1, [UR4], R4 ;  /* 0x00000004ff0075a7 */ /* 0x0000620008020144 */
[----:B------:R-:W-:Y:S05]  /*1f00*/  @!P0 BRA `(.L_x_27) ;  /* 0x0000000000048947 */ /* 0x000fea0003800000 */
[----:B------:R-:W-:Y:S01]  /*1f10*/  BPT.TRAP 0x1 ;  /* 0x000000040000795c */ /* 0x000fe20000300000 */
.L_x_27:
[----:B-1----:R-:W-:Y:S05]  /*1f20*/  @P1 BRA `(.L_x_28) ;  /* 0x0000000000081947 */ /* 0x002fea0003800000 */
[----:B------:R-:W1:Y:S02]  /*1f30*/  SYNCS.PHASECHK.TRANS64.TRYWAIT P1, [UR4], R4 ;  /* 0x00000004ff0075a7 */ /* 0x000e640008020144 */
[----:B-1----:R-:W-:Y:S05]  /*1f40*/  @!P1 BRA `(.L_x_29) ;  /* 0x0000004000c49947 */ /* 0x002fea0003800000 */
.L_x_28:
[----:B------:R-:W-:Y:S01]  /*1f50*/  ULEA UR9, UR8, UR45, 0xa ;  /* 0x0000002d08097291 */ /* 0x000fe2000f8e503f */
[----:B------:R-:W-:Y:S01]  /*1f60*/  WARPGROUP.ARRIVE ;  /* 0x00000000000079c5 */ /* 0x000fe20000000000 */
[----:B------:R-:W-:Y:S01]  /*1f70*/  ULEA UR10, UR8, UR46, 0xa ;  /* 0x0000002e080a7291 */ /* 0x000fe2000f8e503f */
[----:B------:R-:W-:Y:S01]  /*1f80*/  UMOV UR5, 0x40000040 ;  /* 0x4000004000057882 */ /* 0x000fe20000000000 */
[----:B------:R-:W-:-:S03]  /*1f90*/  UMOV UR7, 0x40000040 ;  /* 0x4000004000077882 */ /* 0x000fc60000000000 */
[----:B------:R-:W-:Y:S02]  /*1fa0*/  UMOV UR4, UR9 ;  /* 0x0000000900047c82 */ /* 0x000fe40008000000 */
[----:B------:R-:W-:Y:S02]  /*1fb0*/  UMOV UR6, UR10 ;  /* 0x0000000a00067c82 */ /* 0x000fe40008000000 */
[----:B------:R-:W-:Y:S01]  /*1fc0*/  HGMMA.64x64x8.F32.TF32 R24, gdesc[UR4], R24, gsb0 ;  /* 0x04e00000041879f0 */ /* 0x000fe20008002818 */
        /* <DEDUP_REMOVED lines=51> */
[----:B------:R-:W-:Y:S01]  /*2300*/  BPT.TRAP 0x1 ;  /* 0x000000040000795c */ /* 0x000fe20000300000 */
.L_x_30:
[----:B------:R-:W-:-:S13]  /*2310*/  ISETP.NE.AND P1, PT, R57, RZ, PT ;  /* 0x000000ff3900720c */ /* 0x000fda0003f25270 */
[----:B01----:R-:W-:-:S05]  /*2320*/  @P1 LEA R4, R3, UR41, 0x3 ;  /* 0x0000002903041c11 */ /* 0x003fca000f8e18ff */
[----:B------:R-:W-:-:S05]  /*2330*/  @P1 VIADD R5, R4, 0x28 ;  /* 0x0000002804051836 */ /* 0x000fca0000000000 */
[----:B------:R-:W-:-:S04]  /*2340*/  @P1 PRMT R5, R56, 0x654, R5 ;  /* 0x0000065438051816 */ /* 0x000fc80000000005 */
[----:B------:R0:W-:Y:S01]  /*2350*/  @P1 SYNCS.ARRIVE.TRANS64.RED.A1T0 RZ, [R5+URZ], RZ ;  /* 0x000000ff05ff19a7 */ /* 0x0001e2000810043f */
[----:B------:R-:W-:-:S13]  /*2360*/  ISETP.GT.U32.AND P1, PT, R23, 0x1, PT ;  /* 0x000000011700780c */ /* 0x000fda0003f24070 */
[----:B0-----:R-:W-:Y:S05]  /*2370*/  @P1 BRA `(.L_x_31) ;  /* 0x0000000000041947 */ /* 0x001fea0003800000 */
[----:B------:R-:W-:Y:S01]  /*2380*/  BPT.TRAP 0x1 ;  /* 0x000000040000795c */ /* 0x000fe20000300000 */
.L_x_31:
[----:B------:R-:W-:Y:S01]  /*2390*/  UIADD3 UR8, UR8, 0x1, URZ ;  /* 0x0000000108087890 */ /* 0x000fe2000fffe03f */
[C---:B------:R-:W-:Y:S01]  /*23a0*/  ISETP.GT.AND P2, PT, R0.reuse, 0x1, PT ;  /* 0x000000010000780c */ /* 0x040fe20003f44270 */
[----:B------:R-:W-:Y:S02]  /*23b0*/  VIADD R3, R3, 0x1 ;  /* 0x0000000103037836 */ /* 0x000fe40000000000 */
[----:B------:R-:W-:Y:S01]  /*23c0*/  UISETP.NE.AND UP0, UPT, UR8, 0x5, UPT ;  /* 0x000000050800788c */ /* 0x000fe2000bf05270 */
[----:B------:R-:W-:Y:S02]  /*23d0*/  VIADD R0, R0, 0xffffffff ;  /* 0xffffffff00007836 */ /* 0x000fe40000000000 */
[C---:B------:R-:W-:Y:S01]  /*23e0*/  ISETP.NE.AND P1, PT, R3.reuse, 0x5, PT ;  /* 0x000000050300780c */ /* 0x040fe20003f25270 */
[----:B------:R-:W-:Y:S02]  /*23f0*/  USEL UR4, URZ, 0x1, UP0 ;  /* 0x000000013f047887 */ /* 0x000fe40008000000 */
[----:B------:R-:W-:Y:S01]  /*2400*/  USEL UR8, UR8, URZ, UP0 ;  /* 0x0000003f08087287 */ /* 0x000fe20008000000 */
[----:B------:R-:W-:-:S03]  /*2410*/  SEL R3, R3, RZ, P1 ;  /* 0x000000ff03037207 */ /* 0x000fc60000800000 */
[----:B------:R-:W-:Y:S01]  /*2420*/  LOP3.LUT R6, R6, UR4, RZ, 0x3c, !PT ;  /* 0x0000000406067c12 */ /* 0x000fe2000f8e3cff */
[----:B------:R-:W-:Y:S07]  /*2430*/  @P2 BRA `(.L_x_32) ;  /* 0xfffffff8009c2947 */ /* 0x000fee000383ffff */
.L_x_25:
[----:B------:R-:W0:Y:S01]  /*2440*/  LDC R0, c[0x0][0x28c] ;  /* 0x0000a300ff007b82 */ /* 0x000e220000000800 */
[----:B------:R-:W-:-:S04]  /*2450*/  IMAD.U32 R3, RZ, RZ, UR49 ;  /* 0x00000031ff037e24 */ /* 0x000fc8000f8e00ff */
[----:B------:R1:W-:Y:S01]  /*2460*/  SYNCS.ARRIVE.TRANS64.A1T0 RZ, [R3+UR48], RZ ;  /* 0x000000ff03ff79a7 */ /* 0x0003e20008100030 */
[----:B0-----:R-:W-:-:S13]  /*2470*/  ISETP.GE.AND P1, PT, R0, 0x1, PT ;  /* 0x000000010000780c */ /* 0x001fda0003f26270 */
[----:B-1----:R-:W-:Y:S05]  /*2480*/  @!P1 BRA `(.L_x_33) ;  /* 0x0000000000449947 */ /* 0x002fea0003800000 */
[----:B------:R-:W-:Y:S05]  /*2490*/  @!P0 BRA `(.L_x_34) ;  /* 0x0000000000048947 */ /* 0x000fea0003800000 */
[----:B------:R-:W-:Y:S01]  /*24a0*/  BPT.TRAP 0x1 ;  /* 0x000000040000795c */ /* 0x000fe20000300000 */
.L_x_34:
[----:B------:R-:W-:-:S13]  /*24b0*/  ISETP.NE.AND P0, PT, R57, RZ, PT ;  /* 0x000000ff3900720c */ /* 0x000fda0003f05270 */
[----:B------:R-:W-:-:S05]  /*24c0*/  VOTEU.ANY UP0, P0 ;  /* 0x00000000003f7886 */ /* 0x000fca0000000100 */
[----:B------:R-:W-:-:S06]  /*24d0*/  @UP0 UIADD3 UR4, UR38, UR42, URZ ;  /* 0x0000002a26040290 */ /* 0x000fcc000fffe03f */
[----:B------:R-:W-:Y:S02]  /*24e0*/  IMAD.U32 R4, RZ, RZ, UR4 ;  /* 0x00000004ff047e24 */ /* 0x000fe4000f8e00ff */
[----:B------:R-:W-:Y:S02]  /*24f0*/  IMAD.U32 R3, RZ, RZ, UR4 ;  /* 0x00000004ff037e24 */ /* 0x000fe4000f8e00ff */
[----:B------:R-:W-:-:S05]  /*2500*/  @P0 IMAD.WIDE.U32 R4, R4, -0x33333333, RZ ;  /* 0xcccccccd04040825 */ /* 0x000fca00078e00ff */
[----:B------:R-:W-:-:S05]  /*2510*/  @P0 SHF.R.U32.HI R0, RZ, 0x2, R5 ;  /* 0x00000002ff000819 */ /* 0x000fca0000011605 */
[----:B------:R-:W-:-:S05]  /*2520*/  @P0 IMAD R0, R0, -0x5, R3 ;  /* 0xfffffffb00000824 */ /* 0x000fca00078e0203 */
[----:B------:R-:W-:-:S05]  /*2530*/  @P0 LEA R0, R0, UR41, 0x3 ;  /* 0x0000002900000c11 */ /* 0x000fca000f8e18ff */
[----:B------:R-:W-:-:S05]  /*2540*/  @P0 VIADD R3, R0, 0x28 ;  /* 0x0000002800030836 */ /* 0x000fca0000000000 */
[----:B------:R-:W-:-:S04]  /*2550*/  @P0 PRMT R3, R56, 0x654, R3 ;  /* 0x0000065438030816 */ /* 0x000fc80000000003 */
[----:B------:R0:W-:Y:S01]  /*2560*/  @P0 SYNCS.ARRIVE.TRANS64.RED.A1T0 RZ, [R3+URZ], RZ ;  /* 0x000000ff03ff09a7 */ /* 0x0001e2000810043f */
[----:B------:R-:W-:-:S13]  /*2570*/  ISETP.GT.U32.AND P0, PT, R23, 0x1, PT ;  /* 0x000000011700780c */ /* 0x000fda0003f04070 */
[----:B0-----:R-:W-:Y:S05]  /*2580*/  @P0 BRA `(.L_x_33) ;  /* 0x0000000000040947 */ /* 0x001fea0003800000 */
[----:B------:R-:W-:Y:S01]  /*2590*/  BPT.TRAP 0x1 ;  /* 0x000000040000795c */ /* 0x000fe20000300000 */
.L_x_33:
[----:B------:R-:W-:Y:S01]  /*25a0*/  SHF.L.U32 R0, R75, 0x1f, RZ ;  /* 0x0000001f4b007819 */ /* 0x000fe200000006ff */
[----:B------:R-:W-:Y:S01]  /*25b0*/  UIADD3 UR38, UR38, UR47, URZ ;  /* 0x0000002f26267290 */ /* 0x000fe2000fffe03f */
[----:B------:R-:W-:Y:S01]  /*25c0*/  SHF.R.S32.HI R9, RZ, 0x1f, R19 ;  /* 0x0000001fff097819 */ /* 0x000fe20000011413 */
[----:B------:R-:W-:Y:S01]  /*25d0*/  UISETP.GE.U32.AND UP1, UPT, UR47, 0x5, UPT ;  /* 0x000000052f00788c */ /* 0x000fe2000bf26070 */
[----:B------:R-:W0:Y:S01]  /*25e0*/  SYNCS.PHASECHK.TRANS64.TRYWAIT P0, [UR43+0x8], R0 ;  /* 0x00000800ff0075a7 */ /* 0x000e22000800016b */
[----:B------:R-:W-:-:S04]  /*25f0*/  UISETP.GT.U32.AND UP0, UPT, UR38, 0x4, UPT ;  /* 0x000000042600788c */ /* 0x000fc8000bf04070 */
[----:B------:R-:W-:-:S04]  /*2600*/  UISETP.LT.U32.AND UP0, UPT, UR47, 0x5, UP0 ;  /* 0x000000052f00788c */ /* 0x000fc80008701070 */
[----:B------:R-:W-:Y:S02]  /*2610*/  USEL UR6, URZ, 0x1, !UP0 ;  /* 0x000000013f067887 */ /* 0x000fe4000c000000 */
[----:B------:R-:W-:Y:S02]  /*2620*/  @UP1 UIMAD.WIDE.U32 UR4, UR38, -0x33333333, URZ ;  /* 0xcccccccd260418a5 */ /* 0x000fe4000f8e003f */
[----:B------:R-:W-:Y:S02]  /*2630*/  ULOP3.LUT UR39, UR39, UR6, URZ, 0x3c, !UPT ;  /* 0x0000000627277292 */ /* 0x000fe4000f8e3c3f */
[----:B------:R-:W-:-:S04]  /*2640*/  @UP1 USHF.R.U32.HI UR4, URZ, 0x2, UR5 ;  /* 0x000000023f041899 */ /* 0x000fc80008011605 */
[----:B------:R-:W-:Y:S01]  /*2650*/  @UP1 ULOP3.LUT UR39, UR39, 0x1, UR4, 0x78, !UPT ;  /* 0x0000000127271892 */ /* 0x000fe2000f8e7804 */
[----:B0-----:R-:W-:Y:S11]  /*2660*/  @!P0 BRA `(.L_x_35) ;  /* 0x0000003c00148947 */ /* 0x001ff60003800000 */
.L_x_126:
[----:B------:R-:W-:Y:S01]  /*2670*/  ULDC.64 UR4, c[0x0][0x5d0] ;  /* 0x0001740000047ab9 */ /* 0x000fe20000000a00 */
[----:B------:R-:W-:Y:S01]  /*2680*/  ULDC UR6, c[0x0][0x284] ;  /* 0x0000a10000067ab9 */ /* 0x000fe20000000800 */
[----:B0-----:R-:W-:Y:S02]  /*2690*/  IMAD R0, R9, UR4, RZ ;  /* 0x0000000409007c24 */ /* 0x001fe4000f8e02ff */
[----:B------:R-:W-:Y:S02]  /*26a0*/  IMAD.SHL.U32 R12, R18, 0x40, RZ ;  /* 0x00000040120c7824 */ /* 0x000fe400078e00ff */
[C---:B------:R-:W-:Y:S02]  /*26b0*/  IMAD R3, R19.reuse, UR5, R0 ;  /* 0x0000000513037c24 */ /* 0x040fe4000f8e0200 */
[----:B------:R-:W-:Y:S01]  /*26c0*/  IMAD.SHL.U32 R0, R22, 0x40, RZ ;  /* 0x0000004016007824 */ /* 0x000fe200078e00ff */
[----:B------:R-:W-:Y:S01]  /*26d0*/  SHF.R.S32.HI R13, RZ, 0x1f, R12 ;  /* 0x0000001fff0d7819 */ /* 0x000fe2000001140c */
[----:B------:R-:W-:Y:S01]  /*26e0*/  IMAD.WIDE.U32 R4, R19, UR4, R62 ;  /* 0x0000000413047c25 */ /* 0x000fe2000f8e003e */
[----:B------:R-:W-:-:S02]  /*26f0*/  ULDC.64 UR4, c[0x0][0x5c8] ;  /* 0x0001720000047ab9 */ /* 0x000fc40000000a00 */
[----:B------:R-:W-:Y:S01]  /*2700*/  ISETP.GE.AND P0, PT, R0, UR6, PT ;  /* 0x0000000600007c0c */ /* 0x000fe2000bf06270 */
[----:B------:R-:W-:Y:S01]  /*2710*/  ULDC UR6, c[0x0][0x288] ;  /* 0x0000a20000067ab9 */ /* 0x000fe20000000800 */
[----:B------:R-:W-:Y:S01]  /*2720*/  IADD3 R4, P1, R12, R4, RZ ;  /* 0x000000040c047210 */ /* 0x000fe20007f3e0ff */
[----:B------:R-:W-:Y:S01]  /*2730*/  IMAD.WIDE R20, R22, 0x40, R60 ;  /* 0x0000004016147825 */ /* 0x000fe200078e023c */
[----:B------:R-:W-:Y:S02]  /*2740*/  ISETP.GE.OR P0, PT, R12, UR6, P0 ;  /* 0x000000060c007c0c */ /* 0x000fe40008706670 */
[----:B------:R-:W-:Y:S01]  /*2750*/  IADD3.X R5, R13, R5, R3, P1, !PT ;  /* 0x000000050d057210 */ /* 0x000fe20000ffe403 */
[----:B------:R-:W-:-:S04]  /*2760*/  IMAD R7, R21, UR4, RZ ;  /* 0x0000000415077c24 */ /* 0x000fc8000f8e02ff */
[C---:B------:R-:W-:Y:S02]  /*2770*/  IMAD R7, R20.reuse, UR5, R7 ;  /* 0x0000000514077c24 */ /* 0x040fe4000f8e0207 */
[----:B------:R-:W-:-:S04]  /*2780*/  IMAD.WIDE.U32 R72, R20, UR4, R4 ;  /* 0x0000000414487c25 */ /* 0x000fc8000f8e0004 */
[----:B------:R-:W-:Y:S05]  /*2790*/  @P0 BRA `(.L_x_36) ;  /* 0x0000002000540947 */ /* 0x000fea0003800000 */
[----:B-----5:R-:W-:Y:S01]  /*27a0*/  FSETP.NEU.AND P1, PT, R59, RZ, PT ;  /* 0x000000ff3b00720b */ /* 0x020fe20003f2d000 */
[----:B------:R-:W-:Y:S01]  /*27b0*/  IMAD.IADD R22, R67, 0x1, -R12 ;  /* 0x0000000143167824 */ /* 0x000fe200078e0a0c */
[----:B------:R-:W-:Y:S01]  /*27c0*/  BSSY B0, `(.L_x_36) ;  /* 0x0000212000007945 */ /* 0x000fe20003800000 */
[----:B------:R-:W-:Y:S02]  /*27d0*/  IMAD.IADD R0, R71, 0x1, -R0 ;  /* 0x0000000147007824 */ /* 0x000fe400078e0a00 */
[----:B------:R-:W-:Y:S01]  /*27e0*/  IMAD.IADD R7, R73, 0x1, R7 ;  /* 0x0000000149077824 */ /* 0x000fe200078e0207 */
[----:B------:R-:W-:-:S04]  /*27f0*/  ISETP.GT.AND P0, PT, R22, RZ, PT ;  /* 0x000000ff1600720c */ /* 0x000fc80003f04270 */
[----:B------:R-:W-:-:S03]  /*2800*/  ISETP.GT.AND P2, PT, R0, RZ, P0 ;  /* 0x000000ff0000720c */ /* 0x000fc60000744270 */
[----:B------:R-:W-:Y:S10]  /*2810*/  @!P1 BRA `(.L_x_37) ;  /* 0x0000001400d89947 */ /* 0x000ff40003800000 */
[----:B------:R-:W0:Y:S01]  /*2820*/  LDC.64 R76, c[0x0][0x5b8] ;  /* 0x00016e00ff4c7b82 */ /* 0x000e220000000a00 */
[----:B------:R-:W-:-:S07]  /*2830*/  ULDC.64 UR4, c[0x0][0x5c0] ;  /* 0x0001700000047ab9 */ /* 0x000fce0000000a00 */
[----:B------:R-:W1:Y:S08]  /*2840*/  LDC.64 R78, c[0x0][0x5b0] ;  /* 0x00016c00ff4e7b82 */ /* 0x000e700000000a00 */
[----:B------:R-:W2:Y:S01]  /*2850*/  LDC.64 R80, c[0x0][0x5a8] ;  /* 0x00016a00ff507b82 */ /* 0x000ea20000000a00 */
[-C--:B0-----:R-:W-:Y:S02]  /*2860*/  IMAD R6, R9, R76.reuse, RZ ;  /* 0x0000004c09067224 */ /* 0x081fe400078e02ff */
[----:B------:R-:W-:-:S04]  /*2870*/  IMAD.WIDE.U32 R4, R19, R76, R62 ;  /* 0x0000004c13047225 */ /* 0x000fc800078e003e */
[----:B------:R-:W-:Y:S01]  /*2880*/  IMAD R73, R19, R77, R6 ;  /* 0x0000004d13497224 */ /* 0x000fe200078e0206 */
[----:B------:R-:W-:Y:S01]  /*2890*/  IADD3 R8, P1, R12, R4, RZ ;  /* 0x000000040c087210 */ /* 0x000fe20007f3e0ff */
[----:B-1----:R-:W-:-:S03]  /*28a0*/  IMAD R3, R21, R78, RZ ;  /* 0x0000004e15037224 */ /* 0x002fc600078e02ff */
[----:B------:R-:W-:Y:S01]  /*28b0*/  IADD3.X R9, R13, R5, R73, P1, !PT ;  /* 0x000000050d097210 */ /* 0x000fe20000ffe449 */
[C---:B------:R-:W-:Y:S02]  /*28c0*/  IMAD R21, R20.reuse, R79, R3 ;  /* 0x0000004f14157224 */ /* 0x040fe400078e0203 */
[----:B------:R-:W-:-:S04]  /*28d0*/  IMAD.WIDE.U32 R4, R20, R78, R8 ;  /* 0x0000004e14047225 */ /* 0x000fc800078e0008 */
[----:B------:R-:W-:Y:S01]  /*28e0*/  IMAD.IADD R3, R5, 0x1, R21 ;  /* 0x0000000105037824 */ /* 0x000fe200078e0215 */
[----:B--2---:R-:W-:-:S04]  /*28f0*/  LEA R10, P1, R4, R80, 0x2 ;  /* 0x00000050040a7211 */ /* 0x004fc800078210ff */
[----:B------:R-:W-:-:S05]  /*2900*/  LEA.HI.X R11, R4, R81, R3, 0x2, P1 ;  /* 0x00000051040b7211 */ /* 0x000fca00008f1403 */
[----:B------:R0:W2:Y:S01]  /*2910*/  @P2 LDG.E.LTC128B R3, desc[UR36][R10.64] ;  /* 0x000000240a032981 */ /* 0x0000a2000c1e1920 */
[----:B------:R-:W-:Y:S01]  /*2920*/  IMAD.WIDE.U32 R4, R20, R78, R12 ;  /* 0x0000004e14047225 */ /* 0x000fe200078e000c */
[----:B------:R-:W-:Y:S01]  /*2930*/  LEA R6, P3, R72, UR4, 0x2 ;  /* 0x0000000448067c11 */ /* 0x000fe2000f8610ff */
[----:B------:R-:W-:Y:S01]  /*2940*/  BSSY B1, `(.L_x_38) ;  /* 0x0000014000017945 */ /* 0x000fe20003800000 */
[----:B------:R-:W-:Y:S02]  /*2950*/  IADD3 R14, P1, R62, R4, RZ ;  /* 0x000000043e0e7210 */ /* 0x000fe40007f3e0ff */
[----:B------:R-:W-:Y:S02]  /*2960*/  LEA.HI.X R7, R72, UR5, R7, 0x2, P3 ;  /* 0x0000000548077c11 */ /* 0x000fe400098f1407 */
[----:B------:R-:W-:Y:S01]  /*2970*/  IADD3.X R15, R63, R21, R5, P1, !PT ;  /* 0x000000153f0f7210 */ /* 0x000fe20000ffe405 */
[----:B0-----:R-:W-:Y:S01]  /*2980*/  IMAD.SHL.U32 R10, R78, 0x8, RZ ;  /* 0x000000084e0a7824 */ /* 0x001fe200078e00ff */
[----:B------:R-:W-:-:S02]  /*2990*/  ISETP.GT.AND P1, PT, R22, 0x1, PT ;  /* 0x000000011600780c */ /* 0x000fc40003f24270 */
[----:B------:R-:W-:Y:S01]  /*29a0*/  SHF.L.U64.HI R11, R78, 0x3, R79 ;  /* 0x000000034e0b7819 */ /* 0x000fe2000001024f */
[----:B------:R-:W-:Y:S01]  /*29b0*/  IMAD.WIDE.U32 R14, R19, R76, R14 ;  /* 0x0000004c130e7225 */ /* 0x000fe200078e000e */
[----:B------:R-:W-:-:S03]  /*29c0*/  ISETP.GT.AND P3, PT, R0, RZ, P1 ;  /* 0x000000ff0000720c */ /* 0x000fc60000f64270 */
[----:B------:R-:W-:Y:S01]  /*29d0*/  IMAD.WIDE.U32 R10, R20, R78, R10 ;  /* 0x0000004e140a7225 */ /* 0x000fe200078e000a */
[----:B--2---:R-:W-:-:S05]  /*29e0*/  LOP3.LUT R4, R3, 0xffffe000, RZ, 0xc0, !PT ;  /* 0xffffe00003047812 */ /* 0x004fca00078ec0ff */
[----:B------:R-:W-:Y:S01]  /*29f0*/  FMUL R5, R4, R59 ;  /* 0x0000003b04057220 */ /* 0x000fe20000400000 */
[----:B------:R-:W-:-:S03]  /*2a00*/  LEA R4, P4, R14, R80, 0x2 ;  /* 0x000000500e047211 */ /* 0x000fc600078810ff */
[----:B------:R-:W-:Y:S01]  /*2a10*/  FFMA R77, R24, R58, R5 ;  /* 0x0000003a184d7223 */ /* 0x000fe20000000005 */
[----:B------:R-:W-:-:S04]  /*2a20*/  IMAD.IADD R5, R73, 0x1, R15 ;  /* 0x0000000149057824 */ /* 0x000fc800078e020f */
[----:B------:R-:W-:Y:S02]  /*2a30*/  F2FP.TF32.F32.PACK_B R77, R77 ;  /* 0x0000004dff4d723e */ /* 0x000fe400024050ff */
[----:B------:R-:W-:-:S03]  /*2a40*/  LEA.HI.X R5, R14, R81, R5, 0x2, P4 ;  /* 0x000000510e057211 */ /* 0x000fc600020f1405 */
[----:B------:R0:W-:Y:S01]  /*2a50*/  @P2 STG.E desc[UR36][R6.64], R77 ;  /* 0x0000004d06002986 */ /* 0x0001e2000c101924 */
[----:B------:R-:W-:Y:S05]  /*2a60*/  @!P3 BRA `(.L_x_39) ;  /* 0x000000000004b947 */ /* 0x000fea0003800000 */
[----:B------:R1:W5:Y:S02]  /*2a70*/  LDG.E.LTC128B R3, desc[UR36][R4.64+0x4] ;  /* 0x0000042404037981 */ /* 0x000364000c1e1920 */
.L_x_39:
[----:B------:R-:W-:Y:S05]  /*2a80*/  BSYNC B1 ;  /* 0x0000000000017941 */ /* 0x000fea0003800000 */
.L_x_38:
[----:B-----5:R-:W-:Y:S01]  /*2a90*/  LOP3.LUT R14, R3, 0xffffe000, RZ, 0xc0, !PT ;  /* 0xffffe000030e7812 */ /* 0x020fe200078ec0ff */
[----:B------:R-:W-:Y:S01]  /*2aa0*/  IMAD.IADD R21, R21, 0x1, R11 ;  /* 0x0000000115157824 */ /* 0x000fe200078e020b */
[----:B------:R-:W-:Y:S01]  /*2ab0*/  IADD3 R8, P2, R8, R10, RZ ;  /* 0x0000000a08087210 */ /* 0x000fe20007f5e0ff */
[----:B------:R-:W-:Y:S01]  /*2ac0*/  IMAD.MOV.U32 R18, RZ, RZ, R3 ;  /* 0x000000ffff127224 */ /* 0x000fe200078e0003 */
[----:B------:R-:W-:Y:S01]  /*2ad0*/  ISETP.GT.AND P0, PT, R0, 0x8, P0 ;  /* 0x000000080000780c */ /* 0x000fe20000704270 */
[----:B------:R-:W-:Y:S02]  /*2ae0*/  FMUL R14, R14, R59 ;  /* 0x0000003b0e0e7220 */ /* 0x000fe40000400000 */
[----:B------:R-:W-:Y:S02]  /*2af0*/  IMAD.X R9, R21, 0x1, R9, P2 ;  /* 0x0000000115097824 */ /* 0x000fe400010e0609 */
[----:B------:R-:W-:Y:S01]  /*2b00*/  FFMA R25, R25, R58, R14 ;  /* 0x0000003a19197223 */ /* 0x000fe2000000000e */
[----:B------:R-:W-:-:S04]  /*2b10*/  LEA R14, P2, R8, R80, 0x2 ;  /* 0x00000050080e7211 */ /* 0x000fc800078410ff */
[----:B------:R-:W-:Y:S02]  /*2b20*/  F2FP.TF32.F32.PACK_B R25, R25 ;  /* 0x00000019ff19723e */ /* 0x000fe400024050ff */
[----:B------:R-:W-:-:S03]  /*2b30*/  LEA.HI.X R15, R8, R81, R9, 0x2, P2 ;  /* 0x00000051080f7211 */ /* 0x000fc600010f1409 */
[----:B------:R2:W-:Y:S04]  /*2b40*/  @P3 STG.E desc[UR36][R6.64+0x4], R25 ;  /* 0x0000041906003986 */ /* 0x0005e8000c101924 */
[----:B------:R-:W3:Y:S01]  /*2b50*/  @P0 LDG.E.LTC128B R18, desc[UR36][R14.64] ;  /* 0x000000240e120981 */ /* 0x000ee2000c1e1920 */
[----:B------:R-:W-:Y:S01]  /*2b60*/  IADD3 R12, P2, P3, R62, R10, R12 ;  /* 0x0000000a3e0c7210 */ /* 0x000fe20007b5e00c */
[----:B------:R-:W-:Y:S01]  /*2b70*/  BSSY B1, `(.L_x_40) ;  /* 0x0000011000017945 */ /* 0x000fe20003800000 */
[C---:B------:R-:W-:Y:S02]  /*2b80*/  SHF.L.U64.HI R9, R64.reuse, 0x2, R65 ;  /* 0x0000000240097819 */ /* 0x040fe40000010241 */
[----:B------:R-:W-:Y:S02]  /*2b90*/  IADD3.X R13, R63, R21, R13, P2, P3 ;  /* 0x000000153f0d7210 */ /* 0x000fe400017e640d */
[----:B------:R-:W-:-:S02]  /*2ba0*/  LEA R10, P2, R64, R6, 0x2 ;  /* 0x00000006400a7211 */ /* 0x000fc400078410ff */
[----:B------:R-:W-:Y:S01]  /*2bb0*/  ISETP.GT.AND P1, PT, R0, 0x8, P1 ;  /* 0x000000080000780c */ /* 0x000fe20000f24270 */
[----:B------:R-:W-:-:S04]  /*2bc0*/  IMAD.WIDE.U32 R12, R19, R76, R12 ;  /* 0x0000004c130c7225 */ /* 0x000fc800078e000c */
[----:B------:R-:W-:Y:S01]  /*2bd0*/  IMAD.X R11, R9, 0x1, R7, P2 ;  /* 0x00000001090b7824 */ /* 0x000fe200010e0607 */
[----:B---3--:R-:W-:-:S05]  /*2be0*/  LOP3.LUT R8, R18, 0xffffe000, RZ, 0xc0, !PT ;  /* 0xffffe00012087812 */ /* 0x008fca00078ec0ff */
        /* <DEDUP_REMOVED lines=9> */
.L_x_41:
[----:B------:R-:W-:Y:S05]  /*2c80*/  BSYNC B1 ;  /* 0x0000000000017941 */ /* 0x000fea0003800000 */
.L_x_40:
[----:B-----5:R-:W-:Y:S01]  /*2c90*/  LOP3.LUT R12, R18, 0xffffe000, RZ, 0xc0, !PT ;  /* 0xffffe000120c7812 */ /* 0x020fe200078ec0ff */
[----:B------:R-:W-:Y:S01]  /*2ca0*/  BSSY B1, `(.L_x_42) ;  /* 0x0000009000017945 */ /* 0x000fe20003800000 */
[----:B------:R-:W-:-:S03]  /*2cb0*/  ISETP.GT.AND P0, PT, R22, 0x8, PT ;  /* 0x000000081600780c */ /* 0x000fc60003f04270 */
[----:B------:R-:W-:Y:S01]  /*2cc0*/  FMUL R12, R12, R59 ;  /* 0x0000003b0c0c7220 */ /* 0x000fe20000400000 */
[----:B------:R-:W-:-:S03]  /*2cd0*/  ISETP.GT.AND P2, PT, R0, RZ, P0 ;  /* 0x000000ff0000720c */ /* 0x000fc60000744270 */
[----:B------:R-:W-:-:S05]  /*2ce0*/  FFMA R27, R27, R58, R12 ;  /* 0x0000003a1b1b7223 */ /* 0x000fca000000000c */
[----:B------:R-:W-:-:S05]  /*2cf0*/  F2FP.TF32.F32.PACK_B R27, R27 ;  /* 0x0000001bff1b723e */ /* 0x000fca00024050ff */
[----:B------:R4:W-:Y:S01]  /*2d00*/  @P1 STG.E desc[UR36][R10.64+0x4], R27 ;  /* 0x0000041b0a001986 */ /* 0x0009e2000c101924 */
[----:B------:R-:W-:Y:S05]  /*2d10*/  @!P2 BRA `(.L_x_43) ;  /* 0x000000000004a947 */ /* 0x000fea0003800000 */
[----:B------:R0:W5:Y:S02]  /*2d20*/  LDG.E.LTC128B R18, desc[UR36][R4.64+0x20] ;  /* 0x0000202404127981 */ /* 0x000164000c1e1920 */
.L_x_43:
[----:B------:R-:W-:Y:S05]  /*2d30*/  BSYNC B1 ;  /* 0x0000000000017941 */ /* 0x000fea0003800000 */
.L_x_42:
        /* <DEDUP_REMOVED lines=10> */
.L_x_45:
[----:B------:R-:W-:Y:S05]  /*2de0*/  BSYNC B1 ;  /* 0x0000000000017941 */ /* 0x000fea0003800000 */
.L_x_44:
[----:B-----5:R-:W-:Y:S01]  /*2df0*/  LOP3.LUT R12, R18, 0xffffe000, RZ, 0xc0, !PT ;  /* 0xffffe000120c7812 */ /* 0x020fe200078ec0ff */
[----:B------:R-:W-:Y:S01]  /*2e00*/  BSSY B1, `(.L_x_46) ;  /* 0x0000008000017945 */ /* 0x000fe20003800000 */
[----:B------:R-:W-:-:S03]  /*2e10*/  ISETP.GT.AND P0, PT, R0, 0x8, P0 ;  /* 0x000000080000780c */ /* 0x000fc60000704270 */
[----:B------:R-:W-:-:S04]  /*2e20*/  FMUL R12, R12, R59 ;  /* 0x0000003b0c0c7220 */ /* 0x000fc80000400000 */
[----:B------:R-:W-:-:S05]  /*2e30*/  FFMA R29, R29, R58, R12 ;  /* 0x0000003a1d1d7223 */ /* 0x000fca000000000c */
[----:B------:R-:W-:-:S05]  /*2e40*/  F2FP.TF32.F32.PACK_B R29, R29 ;  /* 0x0000001dff1d723e */ /* 0x000fca00024050ff */
[----:B------:R0:W-:Y:S01]  /*2e50*/  @P3 STG.E desc[UR36][R6.64+0x24], R29 ;  /* 0x0000241d06003986 */ /* 0x0001e2000c101924 */
[----:B------:R-:W-:Y:S05]  /*2e60*/  @!P0 BRA `(.L_x_47) ;  /* 0x0000000000048947 */ /* 0x000fea0003800000 */
[----:B------:R0:W5:Y:S02]  /*2e70*/  LDG.E.LTC128B R18, desc[UR36][R8.64+0x20] ;  /* 0x0000202408127981 */ /* 0x000164000c1e1920 */
.L_x_47:
[----:B------:R-:W-:Y:S05]  /*2e80*/  BSYNC B1 ;  /* 0x0000000000017941 */ /* 0x000fea0003800000 */
.L_x_46:
[----:B-----5:R-:W-:Y:S01]  /*2e90*/  LOP3.LUT R12, R18, 0xffffe000, RZ, 0xc0, !PT ;  /* 0xffffe000120c7812 */ /* 0x020fe200078ec0ff */
[----:B------:R-:W-:Y:S01]  /*2ea0*/  BSSY B1, `(.L_x_48) ;  /* 0x0000008000017945 */ /* 0x000fe20003800000 */
[----:B------:R-:W-:-:S03]  /*2eb0*/  ISETP.GT.AND P1, PT, R0, 0x8, P1 ;  /* 0x000000080000780c */ /* 0x000fc60000f24270 */
[----:B0-----:R-:W-:-:S04]  /*2ec0*/  FMUL R3, R12, R59 ;  /* 0x0000003b0c037220 */ /* 0x001fc80000400000 */
[----:B------:R-:W-:-:S05]  /*2ed0*/  FFMA R3, R30, R58, R3 ;  /* 0x0000003a1e037223 */ /* 0x000fca0000000003 */
[----:B------:R-:W-:-:S05]  /*2ee0*/  F2FP.TF32.F32.PACK_B R3, R3 ;  /* 0x00000003ff03723e */ /* 0x000fca00024050ff */
[----:B------:R0:W-:Y:S01]  /*2ef0*/  @P0 STG.E desc[UR36][R10.64+0x20], R3 ;  /* 0x000020030a000986 */ /* 0x0001e2000c101924 */
[----:B------:R-:W-:Y:S05]  /*2f00*/  @!P1 BRA `(.L_x_49) ;  /* 0x0000000000049947 */ /* 0x000fea0003800000 */
[----:B------:R0:W5:Y:S02]  /*2f10*/  LDG.E.LTC128B R18, desc[UR36][R8.64+0x24] ;  /* 0x0000242408127981 */ /* 0x000164000c1e1920 */
.L_x_49:
[----:B------:R-:W-:Y:S05]  /*2f20*/  BSYNC B1 ;  /* 0x0000000000017941 */ /* 0x000fea0003800000 */
.L_x_48:
        /* <DEDUP_REMOVED lines=10> */
.L_x_51:
[----:B------:R-:W-:Y:S05]  /*2fd0*/  BSYNC B1 ;  /* 0x0000000000017941 */ /* 0x000fea0003800000 */
.L_x_50:
[----:B-----5:R-:W-:Y:S01]  /*2fe0*/  LOP3.LUT R12, R18, 0xffffe000, RZ, 0xc0, !PT ;  /* 0xffffe000120c7812 */ /* 0x020fe200078ec0ff */
[----:B------:R-:W-:Y:S01]  /*2ff0*/  BSSY B1, `(.L_x_52) ;  /* 0x0000009000017945 */ /* 0x000fe20003800000 */
[----:B------:R-:W-:-:S03]  /*3000*/  ISETP.GT.AND P1, PT, R22, 0x11, PT ;  /* 0x000000111600780c */ /* 0x000fc60003f24270 */
[----:B0-----:R-:W-:Y:S01]  /*3010*/  FMUL R3, R12, R59 ;  /* 0x0000003b0c037220 */ /* 0x001fe20000400000 */
[----:B------:R-:W-:-:S03]  /*3020*/  ISETP.GT.AND P3, PT, R0, RZ, P1 ;  /* 0x000000ff0000720c */ /* 0x000fc60000f64270 */
[----:B------:R-:W-:-:S05]  /*3030*/  FFMA R3, R32, R58, R3 ;  /* 0x0000003a20037223 */ /* 0x000fca0000000003 */
[----:B------:R-:W-:-:S05]  /*3040*/  F2FP.TF32.F32.PACK_B R3, R3 ;  /* 0x00000003ff03723e */ /* 0x000fca00024050ff */
[----:B------:R0:W-:Y:S01]  /*3050*/  @P2 STG.E desc[UR36][R6.64+0x40], R3 ;  /* 0x0000400306002986 */ /* 0x0001e2000c101924 */
[----:B------:R-:W-:Y:S05]  /*3060*/  @!P3 BRA `(.L_x_53) ;  /* 0x000000000004b947 */ /* 0x000fea0003800000 */
[----:B------:R0:W5:Y:S02]  /*3070*/  LDG.E.LTC128B R18, desc[UR36][R4.64+0x44] ;  /* 0x0000442404127981 */ /* 0x000164000c1e1920 */
.L_x_53:
[----:B------:R-:W-:Y:S05]  /*3080*/  BSYNC B1 ;  /* 0x0000000000017941 */ /* 0x000fea0003800000 */
.L_x_52:
        /* <DEDUP_REMOVED lines=9> */
.L_x_55:
[----:B------:R-:W-:Y:S05]  /*3120*/  BSYNC B1 ;  /* 0x0000000000017941 */ /* 0x000fea0003800000 */
.L_x_54:
        /* <DEDUP_REMOVED lines=9> */
.L_x_57:
[----:B------:R-:W-:Y:S05]  /*31c0*/  BSYNC B1 ;  /* 0x0000000000017941 */ /* 0x000fea0003800000 */
.L_x_56:
        /* <DEDUP_REMOVED lines=10> */
.L_x_59:
[----:B------:R-:W-:Y:S05]  /*3270*/  BSYNC B1 ;  /* 0x0000000000017941 */ /* 0x000fea0003800000 */
.L_x_58:
        /* <DEDUP_REMOVED lines=10> */
.L_x_61:
[----:B------:R-:W-:Y:S05]  /*3320*/  BSYNC B1 ;  /* 0x0000000000017941 */ /* 0x000fea0003800000 */
.L_x_60:
        /* <DEDUP_REMOVED lines=9> */
.L_x_63:
[----:B------:R-:W-:Y:S05]  /*33c0*/  BSYNC B1 ;  /* 0x0000000000017941 */ /* 0x000fea0003800000 */
.L_x_62:
        /* <DEDUP_REMOVED lines=9> */
.L_x_65:
[----:B------:R-:W-:Y:S05]  /*3460*/  BSYNC B1 ;  /* 0x0000000000017941 */ /* 0x000fea0003800000 */
.L_x_64:
        /* <DEDUP_REMOVED lines=10> */
.L_x_67:
[----:B------:R-:W-:Y:S05]  /*3510*/  BSYNC B1 ;  /* 0x0000000000017941 */ /* 0x000fea0003800000 */
.L_x_66:
        /* <DEDUP_REMOVED lines=10> */
.L_x_69:
[----:B------:R-:W-:Y:S05]  /*35c0*/  BSYNC B1 ;  /* 0x0000000000017941 */ /* 0x000fea0003800000 */
.L_x_68:
        /* <DEDUP_REMOVED lines=9> */
.L_x_71:
[----:B------:R-:W-:Y:S05]  /*3660*/  BSYNC B1 ;  /* 0x0000000000017941 */ /* 0x000fea0003800000 */
.L_x_70:
        /* <DEDUP_REMOVED lines=9> */
.L_x_73:
[----:B------:R-:W-:Y:S05]  /*3700*/  BSYNC B1 ;  /* 0x0000000000017941 */ /* 0x000fea0003800000 */
.L_x_72:
        /* <DEDUP_REMOVED lines=10> */
.L_x_75:
[----:B------:R-:W-:Y:S05]  /*37b0*/  BSYNC B1 ;  /* 0x0000000000017941 */ /* 0x000fea0003800000 */
.L_x_74:
        /* <DEDUP_REMOVED lines=10> */
.L_x_77:
[----:B------:R-:W-:Y:S05]  /*3860*/  BSYNC B1 ;  /* 0x0000000000017941 */ /* 0x000fea0003800000 */
.L_x_76:
        /* <DEDUP_REMOVED lines=9> */
.L_x_79:
[----:B------:R-:W-:Y:S05]  /*3900*/  BSYNC B1 ;  /* 0x0000000000017941 */ /* 0x000fea0003800000 */
.L_x_78:
        /* <DEDUP_REMOVED lines=9> */
.L_x_81:
[----:B------:R-:W-:Y:S05]  /*39a0*/  BSYNC B1 ;  /* 0x0000000000017941 */ /* 0x000fea0003800000 */
.L_x_80:
        /* <DEDUP_REMOVED lines=10> */
.L_x_83:
[----:B------:R-:W-:Y:S05]  /*3a50*/  BSYNC B1 ;  /* 0x0000000000017941 */ /* 0x000fea0003800000 */
.L_x_82:
        /* <DEDUP_REMOVED lines=10> */
.L_x_85:
[----:B------:R-:W-:Y:S05]  /*3b00*/  BSYNC B1 ;  /* 0x0000000000017941 */ /* 0x000fea0003800000 */
.L_x_84:
        /* <DEDUP_REMOVED lines=9> */
.L_x_87:
[----:B------:R-:W-:Y:S05]  /*3ba0*/  BSYNC B1 ;  /* 0x0000000000017941 */ /* 0x000fea0003800000 */
.L_x_86:
        /* <DEDUP_REMOVED lines=9> */
.L_x_89:
[----:B------:R-:W-:Y:S05]  /*3c40*/  BSYNC B1 ;  /* 0x0000000000017941 */ /* 0x000fea0003800000 */
.L_x_88:
        /* <DEDUP_REMOVED lines=10> */
.L_x_91:
[----:B------:R-:W-:Y:S05]  /*3cf0*/  BSYNC B1 ;  /* 0x0000000000017941 */ /* 0x000fea0003800000 */
.L_x_90:
        /* <DEDUP_REMOVED lines=10> */
.L_x_93:
[----:B------:R-:W-:Y:S05]  /*3da0*/  BSYNC B1 ;  /* 0x0000000000017941 */ /* 0x000fea0003800000 */
.L_x_92:
[----:B01---5:R-:W-:Y:S01]  /*3db0*/  LOP3.LUT R4, R18, 0xffffe000, RZ, 0xc0, !PT ;  /* 0xffffe00012047812 */ /* 0x023fe200078ec0ff */
        /* <DEDUP_REMOVED lines=8> */
.L_x_95:
[----:B------:R-:W-:Y:S05]  /*3e40*/  BSYNC B1 ;  /* 0x0000000000017941 */ /* 0x000fea0003800000 */
.L_x_94:
[----:B-----5:R-:W-:Y:S01]  /*3e50*/  LOP3.LUT R4, R18, 0xffffe000, RZ, 0xc0, !PT ;  /* 0xffffe00012047812 */ /* 0x020fe200078ec0ff */
[----:B------:R-:W-:Y:S01]  /*3e60*/  @P0 IMAD.MOV.U32 R5, RZ, RZ, R11 ;  /* 0x000000ffff050224 */ /* 0x000fe200078e000b */
[----:B------:R-:W-:Y:S01]  /*3e70*/  ISETP.GT.AND P1, PT, R0, 0x8, P1 ;  /* 0x000000080000780c */ /* 0x000fe20000f24270 */
[----:B------:R-:W-:Y:S02]  /*3e80*/  BSSY B1, `(.L_x_96) ;  /* 0x0000008000017945 */ /* 0x000fe40003800000 */
[----:B------:R-:W-:Y:S01]  /*3e90*/  FMUL R3, R4, R59 ;  /* 0x0000003b04037220 */ /* 0x000fe20000400000 */
[----:B------:R-:W-:-:S03]  /*3ea0*/  @P0 IMAD.MOV.U32 R4, RZ, RZ, R10 ;  /* 0x000000ffff040224 */ /* 0x000fc600078e000a */
[----:B------:R-:W-:-:S05]  /*3eb0*/  FFMA R3, R54, R58, R3 ;  /* 0x0000003a36037223 */ /* 0x000fca0000000003 */
[----:B------:R-:W-:-:S05]  /*3ec0*/  F2FP.TF32.F32.PACK_B R3, R3 ;  /* 0x00000003ff03723e */ /* 0x000fca00024050ff */
[----:B------:R0:W-:Y:S01]  /*3ed0*/  @P0 STG.E desc[UR36][R4.64+0xe0], R3 ;  /* 0x0000e00304000986 */ /* 0x0001e2000c101924 */
[----:B------:R-:W-:Y:S05]  /*3ee0*/  @!P1 BRA `(.L_x_97) ;  /* 0x0000000000049947 */ /* 0x000fea0003800000 */
[----:B------:R0:W5:Y:S02]  /*3ef0*/  LDG.E.LTC128B R18, desc[UR36][R8.64+0xe4] ;  /* 0x0000e42408127981 */ /* 0x000164000c1e1920 */
.L_x_97:
[----:B------:R-:W-:Y:S05]  /*3f00*/  BSYNC B1 ;  /* 0x0000000000017941 */ /* 0x000fea0003800000 */
.L_x_96:
[----:B------:R-:W-:Y:S05]  /*3f10*/  @!P1 BRA `(.L_x_98) ;  /* 0x0000000800709947 */ /* 0x000fea0003800000 */
[----:B-----5:R-:W-:-:S05]  /*3f20*/  LOP3.LUT R18, R18, 0xffffe000, RZ, 0xc0, !PT ;  /* 0xffffe00012127812 */ /* 0x020fca00078ec0ff */
[----:B------:R-:W-:-:S04]  /*3f30*/  FMUL R18, R18, R59 ;  /* 0x0000003b12127220 */ /* 0x000fc80000400000 */
[----:B------:R-:W-:-:S05]  /*3f40*/  FFMA R55, R55, R58, R18 ;  /* 0x0000003a37377223 */ /* 0x000fca0000000012 */
[----:B------:R-:W-:-:S05]  /*3f50*/  F2FP.TF32.F32.PACK_B R55, R55 ;  /* 0x00000037ff37723e */ /* 0x000fca00024050ff */
[----:B------:R0:W-:Y:S01]  /*3f60*/  STG.E desc[UR36][R10.64+0xe4], R55 ;  /* 0x0000e4370a007986 */ /* 0x0001e2000c101924 */
[----:B------:R-:W-:Y:S05]  /*3f70*/  BRA `(.L_x_98) ;  /* 0x0000000800587947 */ /* 0x000fea0003800000 */
.L_x_37:
[----:B------:R-:W-:Y:S01]  /*3f80*/  ISETP.GT.AND P4, PT, R22, 0x1, PT ;  /* 0x000000011600780c */ /* 0x000fe20003f84270 */
[----:B------:R-:W-:Y:S01]  /*3f90*/  ULDC.64 UR4, c[0x0][0x5c0] ;  /* 0x0001700000047ab9 */ /* 0x000fe20000000a00 */
[-C--:B------:R-:W-:Y:S01]  /*3fa0*/  FMUL R3, R24, R58.reuse ;  /* 0x0000003a18037220 */ /* 0x080fe20000400000 */
[----:B------:R-:W-:Y:S01]  /*3fb0*/  LEA R4, P3, R72, UR4, 0x2 ;  /* 0x0000000448047c11 */ /* 0x000fe2000f8610ff */
[-C--:B------:R-:W-:Y:S01]  /*3fc0*/  FMUL R25, R25, R58.reuse ;  /* 0x0000003a19197220 */ /* 0x080fe20000400000 */
[----:B------:R-:W-:Y:S01]  /*3fd0*/  ISETP.GT.AND P1, PT, R0, RZ, P4 ;  /* 0x000000ff0000720c */ /* 0x000fe20002724270 */
[-C--:B------:R-:W-:Y:S01]  /*3fe0*/  FMUL R9, R26, R58.reuse ;  /* 0x0000003a1a097220 */ /* 0x080fe20000400000 */
[----:B------:R-:W-:Y:S01]  /*3ff0*/  LEA.HI.X R5, R72, UR5, R7, 0x2, P3 ;  /* 0x0000000548057c11 */ /* 0x000fe200098f1407 */
[-C--:B------:R-:W-:Y:S01]  /*4000*/  FMUL R27, R27, R58.reuse ;  /* 0x0000003a1b1b7220 */ /* 0x080fe20000400000 */
[----:B------:R-:W-:Y:S01]  /*4010*/  F2FP.TF32.F32.PACK_B R3, R3 ;  /* 0x00000003ff03723e */ /* 0x000fe200024050ff */
[-C--:B------:R-:W-:Y:S01]  /*4020*/  FMUL R29, R29, R58.reuse ;  /* 0x0000003a1d1d7220 */ /* 0x080fe20000400000 */
[----:B------:R-:W-:Y:S01]  /*4030*/  F2FP.TF32.F32.PACK_B R25, R25 ;  /* 0x00000019ff19723e */ /* 0x000fe200024050ff */
[----:B------:R-:W-:Y:S01]  /*4040*/  FMUL R31, R31, R58 ;  /* 0x0000003a1f1f7220 */ /* 0x000fe20000400000 */
[C---:B------:R-:W-:Y:S01]  /*4050*/  SHF.L.U64.HI R7, R64.reuse, 0x2, R65 ;  /* 0x0000000240077819 */ /* 0x040fe20000010241 */
[----:B------:R0:W-:Y:S01]  /*4060*/  @P2 STG.E desc[UR36][R4.64], R3 ;  /* 0x0000000304002986 */ /* 0x0001e2000c101924 */
[----:B------:R-:W-:Y:S01]  /*4070*/  LEA R6, P3, R64, R4, 0x2 ;  /* 0x0000000440067211 */ /* 0x000fe200078610ff */
[-C--:B------:R-:W-:Y:S01]  /*4080*/  FMUL R11, R32, R58.reuse ;  /* 0x0000003a200b7220 */ /* 0x080fe20000400000 */
[C---:B------:R-:W-:Y:S01]  /*4090*/  ISETP.GT.AND P2, PT, R22.reuse, 0x8, PT ;  /* 0x000000081600780c */ /* 0x040fe20003f44270 */
[----:B------:R-:W-:Y:S01]  /*40a0*/  @P1 STG.E desc[UR36][R4.64+0x4], R25 ;  /* 0x0000041904001986 */ /* 0x000fe2000c101924 */
[----:B------:R-:W-:Y:S01]  /*40b0*/  ISETP.GT.AND P1, PT, R22, 0x9, PT ;  /* 0x000000091600780c */ /* 0x000fe20003f24270 */
[----:B------:R-:W-:Y:S01]  /*40c0*/  IMAD.X R7, R7, 0x1, R5, P3 ;  /* 0x0000000107077824 */ /* 0x000fe200018e0605 */
[C---:B------:R-:W-:Y:S01]  /*40d0*/  ISETP.GT.AND P0, PT, R0.reuse, 0x8, P0 ;  /* 0x000000080000780c */ /* 0x040fe20000704270 */
[-C--:B------:R-:W-:Y:S01]  /*40e0*/  FMUL R33, R33, R58.reuse ;  /* 0x0000003a21217220 */ /* 0x080fe20000400000 */
[C---:B------:R-:W-:Y:S01]  /*40f0*/  ISETP.GT.AND P4, PT, R0.reuse, 0x8, P4 ;  /* 0x000000080000780c */ /* 0x040fe20002784270 */
[-C--:B------:R-:W-:Y:S01]  /*4100*/  FMUL R35, R35, R58.reuse ;  /* 0x0000003a23237220 */ /* 0x080fe20000400000 */
[----:B------:R-:W-:Y:S01]  /*4110*/  ISETP.GT.AND P5, PT, R0, RZ, P2 ;  /* 0x000000ff0000720c */ /* 0x000fe200017a4270 */
[-C--:B0-----:R-:W-:Y:S01]  /*4120*/  FMUL R3, R28, R58.reuse ;  /* 0x0000003a1c037220 */ /* 0x081fe20000400000 */
[----:B------:R-:W-:Y:S01]  /*4130*/  ISETP.GT.AND P3, PT, R0, RZ, P1 ;  /* 0x000000ff0000720c */ /* 0x000fe20000f64270 */
[-C--:B------:R-:W-:Y:S01]  /*4140*/  FMUL R37, R37, R58.reuse ;  /* 0x0000003a25257220 */ /* 0x080fe20000400000 */
[----:B------:R-:W-:Y:S01]  /*4150*/  F2FP.TF32.F32.PACK_B R9, R9 ;  /* 0x00000009ff09723e */ /* 0x000fe200024050ff */
[-C--:B------:R-:W-:Y:S01]  /*4160*/  FMUL R39, R39, R58.reuse ;  /* 0x0000003a27277220 */ /* 0x080fe20000400000 */
[----:B------:R-:W-:Y:S01]  /*4170*/  F2FP.TF32.F32.PACK_B R27, R27 ;  /* 0x0000001bff1b723e */ /* 0x000fe200024050ff */
[-C--:B------:R-:W-:Y:S01]  /*4180*/  FMUL R41, R41, R58.reuse ;  /* 0x0000003a29297220 */ /* 0x080fe20000400000 */
[----:B------:R-:W-:Y:S01]  /*4190*/  F2FP.TF32.F32.PACK_B R3, R3 ;  /* 0x00000003ff03723e */ /* 0x000fe200024050ff */
[----:B------:R0:W-:Y:S01]  /*41a0*/  @P0 STG.E desc[UR36][R6.64], R9 ;  /* 0x0000000906000986 */ /* 0x0001e2000c101924 */
[----:B------:R-:W-:Y:S01]  /*41b0*/  F2FP.TF32.F32.PACK_B R29, R29 ;  /* 0x0000001dff1d723e */ /* 0x000fe200024050ff */
[-C--:B------:R-:W-:Y:S01]  /*41c0*/  FMUL R43, R43, R58.reuse ;  /* 0x0000003a2b2b7220 */ /* 0x080fe20000400000 */
[----:B------:R-:W-:Y:S01]  /*41d0*/  ISETP.GT.AND P0, PT, R22, 0x10, PT ;  /* 0x000000101600780c */ /* 0x000fe20003f04270 */
[----:B------:R-:W-:Y:S01]  /*41e0*/  @P4 STG.E desc[UR36][R6.64+0x4], R27 ;  /* 0x0000041b06004986 */ /* 0x000fe2000c101924 */
[C---:B------:R-:W-:Y:S01]  /*41f0*/  ISETP.GT.AND P2, PT, R0.reuse, 0x8, P2 ;  /* 0x000000080000780c */ /* 0x040fe20001744270 */
[-C--:B------:R-:W-:Y:S01]  /*4200*/  FMUL R45, R45, R58.reuse ;  /* 0x0000003a2d2d7220 */ /* 0x080fe20000400000 */
[C---:B------:R-:W-:Y:S01]  /*4210*/  ISETP.GT.AND P1, PT, R0.reuse, 0x8, P1 ;  /* 0x000000080000780c */ /* 0x040fe20000f24270 */
[----:B------:R1:W-:Y:S01]  /*4220*/  @P5 STG.E desc[UR36][R4.64+0x20], R3 ;  /* 0x0000200304005986 */ /* 0x0003e2000c101924 */
[----:B------:R-:W-:Y:S01]  /*4230*/  ISETP.GT.AND P5, PT, R0, RZ, P0 ;  /* 0x000000ff0000720c */ /* 0x000fe200007a4270 */
[-C--:B------:R-:W-:Y:S01]  /*4240*/  FMUL R47, R47, R58.reuse ;  /* 0x0000003a2f2f7220 */ /* 0x080fe20000400000 */
[----:B------:R-:W-:Y:S01]  /*4250*/  F2FP.TF32.F32.PACK_B R31, R31 ;  /* 0x0000001fff1f723e */ /* 0x000fe200024050ff */
[----:B------:R-:W-:Y:S01]  /*4260*/  @P3 STG.E desc[UR36][R4.64+0x24], R29 ;  /* 0x0000241d04003986 */ /* 0x000fe2000c101924 */
[----:B------:R-:W-:Y:S01]  /*4270*/  ISETP.GT.AND P3, PT, R22, 0x11, PT ;  /* 0x000000111600780c */ /* 0x000fe20003f64270 */
[-C--:B0-----:R-:W-:Y:S01]  /*4280*/  FMUL R9, R30, R58.reuse ;  /* 0x0000003a1e097220 */ /* 0x081fe20000400000 */
[----:B------:R-:W-:Y:S01]  /*4290*/  F2FP.TF32.F32.PACK_B R11, R11 ;  /* 0x0000000bff0b723e */ /* 0x000fe200024050ff */
[-C--:B------:R-:W-:Y:S01]  /*42a0*/  FMUL R49, R49, R58.reuse ;  /* 0x0000003a31317220 */ /* 0x080fe20000400000 */
[----:B------:R-:W-:Y:S01]  /*42b0*/  ISETP.GT.AND P4, PT, R0, RZ, P3 ;  /* 0x000000ff0000720c */ /* 0x000fe20001f84270 */
[-C--:B------:R-:W-:Y:S01]  /*42c0*/  FMUL R51, R51, R58.reuse ;  /* 0x0000003a33337220 */ /* 0x080fe20000400000 */
[----:B------:R-:W-:Y:S01]  /*42d0*/  F2FP.TF32.F32.PACK_B R9, R9 ;  /* 0x00000009ff09723e */ /* 0x000fe200024050ff */
[-C--:B-1----:R-:W-:Y:S01]  /*42e0*/  FMUL R3, R34, R58.reuse ;  /* 0x0000003a22037220 */ /* 0x082fe20000400000 */
[----:B------:R-:W-:Y:S01]  /*42f0*/  F2FP.TF32.F32.PACK_B R33, R33 ;  /* 0x00000021ff21723e */ /* 0x000fe200024050ff */
[-C--:B------:R-:W-:Y:S01]  /*4300*/  FMUL R13, R52, R58.reuse ;  /* 0x0000003a340d7220 */ /* 0x080fe20000400000 */
[----:B------:R-:W-:Y:S01]  /*4310*/  ISETP.GT.AND P0, PT, R0, 0x8, P0 ;  /* 0x000000080000780c */ /* 0x000fe20000704270 */
[----:B------:R0:W-:Y:S01]  /*4320*/  @P2 STG.E desc[UR36][R6.64+0x20], R9 ;  /* 0x0000200906002986 */ /* 0x0001e2000c101924 */
[C---:B------:R-:W-:Y:S01]  /*4330*/  ISETP.GT.AND P2, PT, R22.reuse, 0x19, PT ;  /* 0x000000191600780c */ /* 0x040fe20003f44270 */
[-C--:B------:R-:W-:Y:S01]  /*4340*/  FMUL R53, R53, R58.reuse ;  /* 0x0000003a35357220 */ /* 0x080fe20000400000 */
[----:B------:R-:W-:Y:S01]  /*4350*/  F2FP.TF32.F32.PACK_B R3, R3 ;  /* 0x00000003ff03723e */ /* 0x000fe200024050ff */
[----:B------:R-:W-:Y:S01]  /*4360*/  @P1 STG.E desc[UR36][R6.64+0x24], R31 ;  /* 0x0000241f06001986 */ /* 0x000fe2000c101924 */
[----:B------:R-:W-:Y:S01]  /*4370*/  ISETP.GT.AND P1, PT, R22, 0x18, PT ;  /* 0x000000181600780c */ /* 0x000fe20003f24270 */
[----:B------:R-:W-:Y:S01]  /*4380*/  FMUL R55, R55, R58 ;  /* 0x0000003a37377220 */ /* 0x000fe20000400000 */
[----:B------:R-:W-:Y:S01]  /*4390*/  F2FP.TF32.F32.PACK_B R35, R35 ;  /* 0x00000023ff23723e */ /* 0x000fe200024050ff */
[----:B------:R1:W-:Y:S01]  /*43a0*/  @P5 STG.E desc[UR36][R4.64+0x40], R11 ;  /* 0x0000400b04005986 */ /* 0x0003e2000c101924 */
[----:B------:R-:W-:-:S02]  /*43b0*/  ISETP.GT.AND P5, PT, R0, RZ, P1 ;  /* 0x000000ff0000720c */ /* 0x000fc40000fa4270 */
[----:B------:R-:W-:Y:S01]  /*43c0*/  F2FP.TF32.F32.PACK_B R37, R37 ;  /* 0x00000025ff25723e */ /* 0x000fe200024050ff */
[----:B------:R-:W-:Y:S01]  /*43d0*/  @P4 STG.E desc[UR36][R4.64+0x44], R33 ;  /* 0x0000442104004986 */ /* 0x000fe2000c101924 */
[----:B------:R-:W-:Y:S01]  /*43e0*/  ISETP.GT.AND P4, PT, R0, 0x8, P3 ;  /* 0x000000080000780c */ /* 0x000fe20001f84270 */
[-C--:B0-----:R-:W-:Y:S01]  /*43f0*/  FMUL R9, R36, R58.reuse ;  /* 0x0000003a24097220 */ /* 0x081fe20000400000 */
[----:B------:R-:W-:Y:S01]  /*4400*/  ISETP.GT.AND P3, PT, R0, RZ, P2 ;  /* 0x000000ff0000720c */ /* 0x000fe20001764270 */
[----:B------:R0:W-:Y:S01]  /*4410*/  @P0 STG.E desc[UR36][R6.64+0x40], R3 ;  /* 0x0000400306000986 */ /* 0x0001e2000c101924 */
[----:B------:R-:W-:Y:S02]  /*4420*/  ISETP.GT.AND P0, PT, R22, 0x20, PT ;  /* 0x000000201600780c */ /* 0x000fe40003f04270 */
[----:B------:R-:W-:Y:S01]  /*4430*/  F2FP.TF32.F32.PACK_B R9, R9 ;  /* 0x00000009ff09723e */ /* 0x000fe200024050ff */
[----:B-1----:R-:W-:Y:S01]  /*4440*/  FMUL R11, R40, R58 ;  /* 0x0000003a280b7220 */ /* 0x002fe20000400000 */
[----:B------:R-:W-:-:S02]  /*4450*/  ISETP.GT.AND P1, PT, R0, 0x8, P1 ;  /* 0x000000080000780c */ /* 0x000fc40000f24270 */
[----:B------:R-:W-:Y:S02]  /*4460*/  F2FP.TF32.F32.PACK_B R39, R39 ;  /* 0x00000027ff27723e */ /* 0x000fe400024050ff */
[----:B------:R-:W-:Y:S01]  /*4470*/  F2FP.TF32.F32.PACK_B R11, R11 ;  /* 0x0000000bff0b723e */ /* 0x000fe200024050ff */
[----:B------:R-:W-:Y:S01]  /*4480*/  @P4 STG.E desc[UR36][R6.64+0x44], R35 ;  /* 0x0000442306004986 */ /* 0x000fe2000c101924 */
[----:B------:R-:W-:Y:S01]  /*4490*/  ISETP.GT.AND P4, PT, R0, 0x8, P2 ;  /* 0x000000080000780c */ /* 0x000fe20001784270 */
[----:B0-----:R-:W-:Y:S01]  /*44a0*/  FMUL R3, R38, R58 ;  /* 0x0000003a26037220 */ /* 0x001fe20000400000 */
[----:B------:R-:W-:Y:S01]  /*44b0*/  ISETP.GT.AND P2, PT, R22, 0x21, PT ;  /* 0x000000211600780c */ /* 0x000fe20003f44270 */
[----:B------:R0:W-:Y:S01]  /*44c0*/  @P5 STG.E desc[UR36][R4.64+0x60], R9 ;  /* 0x0000600904005986 */ /* 0x0001e2000c101924 */
[C---:B------:R-:W-:Y:S02]  /*44d0*/  ISETP.GT.AND P5, PT, R0.reuse, RZ, P0 ;  /* 0x000000ff0000720c */ /* 0x040fe400007a4270 */
[----:B------:R-:W-:Y:S01]  /*44e0*/  F2FP.TF32.F32.PACK_B R3, R3 ;  /* 0x00000003ff03723e */ /* 0x000fe200024050ff */
[----:B------:R-:W-:Y:S01]  /*44f0*/  @P3 STG.E desc[UR36][R4.64+0x64], R37 ;  /* 0x0000642504003986 */ /* 0x000fe2000c101924 */
[----:B------:R-:W-:-:S02]  /*4500*/  ISETP.GT.AND P3, PT, R0, RZ, P2 ;  /* 0x000000ff0000720c */ /* 0x000fc40001764270 */
[----:B------:R-:W-:Y:S01]  /*4510*/  F2FP.TF32.F32.PACK_B R41, R41 ;  /* 0x00000029ff29723e */ /* 0x000fe200024050ff */
[----:B------:R1:W-:Y:S01]  /*4520*/  @P1 STG.E desc[UR36][R6.64+0x60], R3 ;  /* 0x0000600306001986 */ /* 0x0003e2000c101924 */
[----:B------:R-:W-:Y:S02]  /*4530*/  ISETP.GT.AND P0, PT, R0, 0x8, P0 ;  /* 0x000000080000780c */ /* 0x000fe40000704270 */
[----:B------:R-:W-:Y:S01]  /*4540*/  F2FP.TF32.F32.PACK_B R43, R43 ;  /* 0x0000002bff2b723e */ /* 0x000fe200024050ff */
[----:B------:R-:W-:Y:S01]  /*4550*/  @P4 STG.E desc[UR36][R6.64+0x64], R39 ;  /* 0x0000642706004986 */ /* 0x000fe2000c101924 */
[----:B------:R-:W-:Y:S01]  /*4560*/  ISETP.GT.AND P4, PT, R22, 0x28, PT ;  /* 0x000000281600780c */ /* 0x000fe20003f84270 */
[----:B0-----:R-:W-:Y:S01]  /*4570*/  FMUL R9, R44, R58 ;  /* 0x0000003a2c097220 */ /* 0x001fe20000400000 */
[----:B------:R-:W-:Y:S01]  /*4580*/  F2FP.TF32.F32.PACK_B R45, R45 ;  /* 0x0000002dff2d723e */ /* 0x000fe200024050ff */
[----:B------:R0:W-:Y:S01]  /*4590*/  @P5 STG.E desc[UR36][R4.64+0x80], R11 ;  /* 0x0000800b04005986 */ /* 0x0001e2000c101924 */
[----:B------:R-:W-:-:S02]  /*45a0*/  ISETP.GT.AND P5, PT, R22, 0x29, PT ;  /* 0x000000291600780c */ /* 0x000fc40003fa4270 */
[----:B------:R-:W-:Y:S01]  /*45b0*/  F2FP.TF32.F32.PACK_B R9, R9 ;  /* 0x00000009ff09723e */ /* 0x000fe200024050ff */
[----:B------:R-:W-:Y:S01]  /*45c0*/  @P3 STG.E desc[UR36][R4.64+0x84], R41 ;  /* 0x0000842904003986 */ /* 0x000fe2000c101924 */
[----:B------:R-:W-:Y:S01]  /*45d0*/  ISETP.GT.AND P3, PT, R0, 0x8, P2 ;  /* 0x000000080000780c */ /* 0x000fe20001764270 */
[-C--:B-1----:R-:W-:Y:S01]  /*45e0*/  FMUL R3, R42, R58.reuse ;  /* 0x0000003a2a037220 */ /* 0x082fe20000400000 */
[C---:B------:R-:W-:Y:S02]  /*45f0*/  ISETP.GT.AND P2, PT, R0.reuse, RZ, P4 ;  /* 0x000000ff0000720c */ /* 0x040fe40002744270 */
[C---:B------:R-:W-:Y:S02]  /*4600*/  ISETP.GT.AND P1, PT, R0.reuse, RZ, P5 ;  /* 0x000000ff0000720c */ /* 0x040fe40002f24270 */
[----:B------:R-:W-:Y:S01]  /*4610*/  ISETP.GT.AND P4, PT, R0, 0x8, P4 ;  /* 0x000000080000780c */ /* 0x000fe20002784270 */
[----:B0-----:R-:W-:Y:S01]  /*4620*/  FMUL R11, R46, R58 ;  /* 0x0000003a2e0b7220 */ /* 0x001fe20000400000 */
[----:B------:R-:W-:-:S02]  /*4630*/  ISETP.GT.AND P5, PT, R0, 0x8, P5 ;  /* 0x000000080000780c */ /* 0x000fc40002fa4270 */
[----:B------:R-:W-:Y:S02]  /*4640*/  F2FP.TF32.F32.PACK_B R3, R3 ;  /* 0x00000003ff03723e */ /* 0x000fe400024050ff */
[----:B------:R-:W-:Y:S02]  /*4650*/  F2FP.TF32.F32.PACK_B R11, R11 ;  /* 0x0000000bff0b723e */ /* 0x000fe400024050ff */
[----:B------:R-:W-:Y:S01]  /*4660*/  F2FP.TF32.F32.PACK_B R47, R47 ;  /* 0x0000002fff2f723e */ /* 0x000fe200024050ff */
[----:B------:R0:W-:Y:S01]  /*4670*/  @P0 STG.E desc[UR36][R6.64+0x80], R3 ;  /* 0x0000800306000986 */ /* 0x0001e2000c101924 */
[----:B------:R-:W-:Y:S02]  /*4680*/  F2FP.TF32.F32.PACK_B R49, R49 ;  /* 0x00000031ff31723e */ /* 0x000fe400024050ff */
[C---:B------:R-:W-:Y:S01]  /*4690*/  ISETP.GT.AND P0, PT, R22.reuse, 0x39, PT ;  /* 0x000000391600780c */ /* 0x040fe20003f04270 */
[----:B------:R-:W-:Y:S01]  /*46a0*/  @P3 STG.E desc[UR36][R6.64+0x84], R43 ;  /* 0x0000842b06003986 */ /* 0x000fe2000c101924 */
[----:B------:R-:W-:-:S02]  /*46b0*/  ISETP.GT.AND P3, PT, R22, 0x30, PT ;  /* 0x000000301600780c */ /* 0x000fc40003f64270 */
[----:B------:R-:W-:Y:S01]  /*46c0*/  F2FP.TF32.F32.PACK_B R51, R51 ;  /* 0x00000033ff33723e */ /* 0x000fe200024050ff */
[----:B------:R1:W-:Y:S01]  /*46d0*/  @P2 STG.E desc[UR36][R4.64+0xa0], R9 ;  /* 0x0000a00904002986 */ /* 0x0003e2000c101924 */
[----:B------:R-:W-:Y:S02]  /*46e0*/  ISETP.GT.AND P2, PT, R22, 0x31, PT ;  /* 0x000000311600780c */ /* 0x000fe40003f44270 */
[----:B------:R-:W-:Y:S01]  /*46f0*/  F2FP.TF32.F32.PACK_B R13, R13 ;  /* 0x0000000dff0d723e */ /* 0x000fe200024050ff */
[----:B------:R-:W-:Y:S01]  /*4700*/  @P1 STG.E desc[UR36][R4.64+0xa4], R45 ;  /* 0x0000a42d04001986 */ /* 0x000fe2000c101924 */
[----:B0-----:R-:W-:Y:S01]  /*4710*/  FMUL R3, R48, R58 ;  /* 0x0000003a30037220 */ /* 0x001fe20000400000 */
[----:B------:R-:W-:Y:S02]  /*4720*/  ISETP.GT.AND P1, PT, R22, 0x38, PT ;  /* 0x000000381600780c */ /* 0x000fe40003f24270 */
[----:B------:R0:W-:Y:S01]  /*4730*/  @P4 STG.E desc[UR36][R6.64+0xa0], R11 ;  /* 0x0000a00b06004986 */ /* 0x0001e2000c101924 */
[----:B------:R-:W-:-:S02]  /*4740*/  ISETP.GT.AND P4, PT, R0, RZ, P3 ;  /* 0x000000ff0000720c */ /* 0x000fc40001f84270 */
[----:B------:R-:W-:Y:S01]  /*4750*/  F2FP.TF32.F32.PACK_B R3, R3 ;  /* 0x00000003ff03723e */ /* 0x000fe200024050ff */
[----:B------:R-:W-:Y:S01]  /*4760*/  @P5 STG.E desc[UR36][R6.64+0xa4], R47 ;  /* 0x0000a42f06005986 */ /* 0x000fe2000c101924 */
[----:B------:R-:W-:Y:S01]  /*4770*/  ISETP.GT.AND P5, PT, R0, RZ, P2 ;  /* 0x000000ff0000720c */ /* 0x000fe200017a4270 */
[-C--:B-1----:R-:W-:Y:S01]  /*4780*/  FMUL R9, R50, R58.reuse ;  /* 0x0000003a32097220 */ /* 0x082fe20000400000 */
[C---:B------:R-:W-:Y:S02]  /*4790*/  ISETP.GT.AND P3, PT, R0.reuse, 0x8, P3 ;  /* 0x000000080000780c */ /* 0x040fe40001f64270 */
[----:B------:R-:W-:Y:S02]  /*47a0*/  ISETP.GT.AND P2, PT, R0, 0x8, P2 ;  /* 0x000000080000780c */ /* 0x000fe40001744270 */
[----:B------:R-:W-:Y:S01]  /*47b0*/  F2FP.TF32.F32.PACK_B R9, R9 ;  /* 0x00000009ff09723e */ /* 0x000fe200024050ff */
[----:B0-----:R-:W-:Y:S01]  /*47c0*/  FMUL R11, R54, R58 ;  /* 0x0000003a360b7220 */ /* 0x001fe20000400000 */
[----:B------:R-:W-:Y:S01]  /*47d0*/  F2FP.TF32.F32.PACK_B R53, R53 ;  /* 0x00000035ff35723e */ /* 0x000fe200024050ff */
[----:B------:R-:W-:Y:S01]  /*47e0*/  @P4 STG.E desc[UR36][R4.64+0xc0], R3 ;  /* 0x0000c00304004986 */ /* 0x000fe2000c101924 */
[----:B------:R-:W-:-:S02]  /*47f0*/  ISETP.GT.AND P4, PT, R0, RZ, P1 ;  /* 0x000000ff0000720c */ /* 0x000fc40000f84270 */
[C---:B------:R-:W-:Y:S01]  /*4800*/  ISETP.GT.AND P1, PT, R0.reuse, 0x8, P1 ;  /* 0x000000080000780c */ /* 0x040fe20000f24270 */
[----:B------:R-:W-:Y:S01]  /*4810*/  @P5 STG.E desc[UR36][R4.64+0xc4], R49 ;  /* 0x0000c43104005986 */ /* 0x000fe2000c101924 */
[C---:B------:R-:W-:Y:S02]  /*4820*/  ISETP.GT.AND P5, PT, R0.reuse, RZ, P0 ;  /* 0x000000ff0000720c */ /* 0x040fe400007a4270 */
[----:B------:R-:W-:Y:S01]  /*4830*/  ISETP.GT.AND P0, PT, R0, 0x8, P0 ;  /* 0x000000080000780c */ /* 0x000fe20000704270 */
[----:B------:R-:W-:Y:S01]  /*4840*/  @P3 STG.E desc[UR36][R6.64+0xc0], R9 ;  /* 0x0000c00906003986 */ /* 0x000fe2000c101924 */
[----:B------:R-:W-:Y:S02]  /*4850*/  F2FP.TF32.F32.PACK_B R11, R11 ;  /* 0x0000000bff0b723e */ /* 0x000fe400024050ff */
[----:B------:R-:W-:Y:S01]  /*4860*/  F2FP.TF32.F32.PACK_B R55, R55 ;  /* 0x00000037ff37723e */ /* 0x000fe200024050ff */
[----:B------:R-:W-:Y:S04]  /*4870*/  @P2 STG.E desc[UR36][R6.64+0xc4], R51 ;  /* 0x0000c43306002986 */ /* 0x000fe8000c101924 */
[----:B------:R-:W-:Y:S04]  /*4880*/  @P4 STG.E desc[UR36][R4.64+0xe0], R13 ;  /* 0x0000e00d04004986 */ /* 0x000fe8000c101924 */
[----:B------:R0:W-:Y:S02]  /*4890*/  @P5 STG.E desc[UR36][R4.64+0xe4], R53 ;  /* 0x0000e43504005986 */ /* 0x0001e4000c101924 */
[----:B0-----:R-:W-:-:S02]  /*48a0*/  @P1 IMAD.MOV.U32 R4, RZ, RZ, R6 ;  /* 0x000000ffff041224 */ /* 0x001fc400078e0006 */
[----:B------:R-:W-:-:S05]  /*48b0*/  @P1 IMAD.MOV.U32 R5, RZ, RZ, R7 ;  /* 0x000000ffff051224 */ /* 0x000fca00078e0007 */
[----:B------:R0:W-:Y:S04]  /*48c0*/  @P1 STG.E desc[UR36][R4.64+0xe0], R11 ;  /* 0x0000e00b04001986 */ /* 0x0001e8000c101924 */
[----:B------:R0:W-:Y:S02]  /*48d0*/  @P0 STG.E desc[UR36][R6.64+0xe4], R55 ;  /* 0x0000e43706000986 */ /* 0x0001e4000c101924 */
.L_x_98:
[----:B------:R-:W-:Y:S05]  /*48e0*/  BSYNC B0 ;  /* 0x0000000000007941 */ /* 0x000fea0003800000 */
.L_x_36:
[----:B0-----:R-:W3:Y:S01]  /*48f0*/  LDL.64 R4, [R1] ;  /* 0x0000000001047983 */ /* 0x001ee20000100a00 */
[----:B------:R-:W-:Y:S01]  /*4900*/  ULDC.64 UR4, c[0x0][0x650] ;  /* 0x0001940000047ab9 */ /* 0x000fe20000000a00 */
[----:B------:R-:W-:Y:S02]  /*4910*/  IMAD.U32 R0, RZ, RZ, UR44 ;  /* 0x0000002cff007e24 */ /* 0x000fe4000f8e00ff */
[----:B------:R-:W-:Y:S02]  /*4920*/  IMAD.MOV.U32 R22, RZ, RZ, -0x1 ;  /* 0xffffffffff167424 */ /* 0x000fe400078e00ff */
[----:B------:R0:W-:Y:S01]  /*4930*/  SYNCS.ARRIVE.TRANS64.A1T0 RZ, [R0+UR48], RZ ;  /* 0x000000ff00ff79a7 */ /* 0x0001e20008100030 */
[----:B-----5:R-:W-:Y:S02]  /*4940*/  IMAD.MOV.U32 R18, RZ, RZ, -0x1 ;  /* 0xffffffffff127424 */ /* 0x020fe400078e00ff */
[----:B--2---:R-:W-:Y:S01]  /*4950*/  IMAD.MOV.U32 R19, RZ, RZ, -0x1 ;  /* 0xffffffffff137424 */ /* 0x004fe200078e00ff */
[----:B0-----:R-:W-:-:S02]  /*4960*/  PRMT R0, RZ, 0x7610, R0 ;  /* 0x00007610ff007816 */ /* 0x001fc40000000000 */
[----:B---3--:R-:W-:-:S05]  /*4970*/  LEA R16, P0, R4, R16, 0x1 ;  /* 0x0000001004107211 */ /* 0x008fca00078008ff */
[----:B------:R-:W-:Y:S01]  /*4980*/  IMAD.X R17, R68, 0x1, R17, P0 ;  /* 0x0000000144117824 */ /* 0x000fe200000e0611 */
[----:B------:R-:W-:-:S04]  /*4990*/  ISETP.GE.U32.AND P0, PT, R16, UR4, PT ;  /* 0x0000000410007c0c */ /* 0x000fc8000bf06070 */
[----:B------:R-:W-:-:S13]  /*49a0*/  ISETP.GE.U32.AND.EX P0, PT, R17, UR5, PT, P0 ;  /* 0x0000000511007c0c */ /* 0x000fda000bf06100 */
[----:B------:R-:W-:Y:S05]  /*49b0*/  @P0 BRA `(.L_x_99) ;  /* 0x00000004004c0947 */ /* 0x000fea0003800000 */
[----:B----4-:R-:W0:Y:S01]  /*49c0*/  LDC.64 R10, c[0x0][0x628] ;  /* 0x00018a00ff0a7b82 */ /* 0x010e220000000a00 */
[----:B------:R-:W2:Y:S01]  /*49d0*/  S2R R12, SR_CTAID.X ;  /* 0x00000000000c7919 */ /* 0x000ea20000002500 */
[----:B-1----:R-:W-:Y:S02]  /*49e0*/  IMAD.MOV.U32 R8, RZ, RZ, R16 ;  /* 0x000000ffff087224 */ /* 0x002fe400078e0010 */
[----:B------:R-:W-:Y:S01]  /*49f0*/  IMAD.MOV.U32 R9, RZ, RZ, R17 ;  /* 0x000000ffff097224 */ /* 0x000fe200078e0011 */
[----:B------:R-:W1:Y:S03]  /*4a00*/  S2R R18, SR_CTAID.Y ;  /* 0x0000000000127919 */ /* 0x000e660000002600 */
[----:B------:R-:W3:Y:S08]  /*4a10*/  LDC R0, c[0x0][0x630] ;  /* 0x00018c00ff007b82 */ /* 0x000ef00000000800 */
[----:B------:R-:W4:Y:S01]  /*4a20*/  LDC.64 R14, c[0x0][0x620] ;  /* 0x00018800ff0e7b82 */ /* 0x000f220000000a00 */
[----:B0-----:R-:W-:-:S04]  /*4a30*/  ISETP.NE.U32.AND P0, PT, R10, RZ, PT ;  /* 0x000000ff0a00720c */ /* 0x001fc80003f05070 */
[----:B------:R-:W-:-:S13]  /*4a40*/  ISETP.NE.AND.EX P0, PT, R11, RZ, PT, P0 ;  /* 0x000000ff0b00720c */ /* 0x000fda0003f05300 */
[----:B-1234-:R-:W-:Y:S05]  /*4a50*/  @!P0 BRA `(.L_x_100) ;  /* 0x0000000000288947 */ /* 0x01efea0003800000 */
[----:B------:R-:W0:Y:S02]  /*4a60*/  LDC R3, c[0x0][0x634] ;  /* 0x00018d00ff037b82 */ /* 0x000e240000000800 */
[----:B0-----:R-:W-:-:S05]  /*4a70*/  IADD3 R3, P0, R16, R3, RZ ;  /* 0x0000000310037210 */ /* 0x001fca0007f1e0ff */
        /* <DEDUP_REMOVED lines=8> */
.L_x_100:
[-CC-:B------:R-:W-:Y:S01]  /*4b00*/  SHF.R.U64 R19, R8, R0.reuse, R9.reuse ;  /* 0x0000000008137219 */ /* 0x180fe20000001209 */
[----:B------:R-:W0:Y:S01]  /*4b10*/  LDC.64 R24, c[0x0][0x640] ;  /* 0x00019000ff187b82 */ /* 0x000e220000000a00 */
[----:B------:R-:W-:Y:S01]  /*4b20*/  SHF.R.U32.HI R0, RZ, R0, R9 ;  /* 0x00000000ff007219 */ /* 0x000fe20000011609 */
[----:B------:R-:W-:Y:S01]  /*4b30*/  ULDC UR4, c[0x0][0x150] ;  /* 0x0000540000047ab9 */ /* 0x000fe20000000800 */
[----:B------:R-:W-:Y:S02]  /*4b40*/  IADD3 R3, P0, RZ, -R19, RZ ;  /* 0x80000013ff037210 */ /* 0x000fe40007f1e0ff */
[----:B------:R-:W-:-:S03]  /*4b50*/  I2FP.F32.U32 R7, R12 ;  /* 0x0000000c00077245 */ /* 0x000fc60000201000 */
[----:B------:R-:W1:Y:S01]  /*4b60*/  LDC R6, c[0x0][0x618] ;  /* 0x00018600ff067b82 */ /* 0x000e620000000800 */
[----:B------:R-:W-:Y:S02]  /*4b70*/  IMAD.X R5, RZ, RZ, ~R0, P0 ;  /* 0x000000ffff057224 */ /* 0x000fe400000e0e00 */
[----:B------:R-:W-:Y:S01]  /*4b80*/  FMUL R7, R7, UR4 ;  /* 0x0000000407077c20 */ /* 0x000fe20008400000 */
[----:B------:R-:W-:Y:S01]  /*4b90*/  ULDC UR4, c[0x0][0x154] ;  /* 0x0000550000047ab9 */ /* 0x000fe20000000800 */
[-C--:B------:R-:W-:Y:S02]  /*4ba0*/  IMAD R0, R5, R14.reuse, RZ ;  /* 0x0000000e05007224 */ /* 0x080fe400078e02ff */
[C---:B------:R-:W-:Y:S01]  /*4bb0*/  IMAD.WIDE.U32 R4, R3.reuse, R14, R16 ;  /* 0x0000000e03047225 */ /* 0x040fe200078e0010 */
[----:B------:R-:W2:Y:S01]  /*4bc0*/  LDC R8, c[0x0][0x608] ;  /* 0x00018200ff087b82 */ /* 0x000ea20000000800 */
[----:B------:R-:W3:Y:S02]  /*4bd0*/  F2I.U32.TRUNC.NTZ R7, R7 ;  /* 0x0000000700077305 */ /* 0x000ee4000020f000 */
[----:B------:R-:W-:Y:S01]  /*4be0*/  IMAD R3, R3, R15, R0 ;  /* 0x0000000f03037224 */ /* 0x000fe200078e0200 */
[----:B------:R-:W-:-:S03]  /*4bf0*/  I2FP.F32.U32 R0, R18 ;  /* 0x0000001200007245 */ /* 0x000fc60000201000 */
[----:B------:R-:W-:Y:S01]  /*4c00*/  IMAD.IADD R3, R5, 0x1, R3 ;  /* 0x0000000105037824 */ /* 0x000fe200078e0203 */
[----:B------:R-:W4:Y:S01]  /*4c10*/  LDC R11, c[0x0][0x658] ;  /* 0x00019600ff0b7b82 */ /* 0x000f220000000800 */
[----:B0-----:R-:W-:-:S04]  /*4c20*/  ISETP.NE.U32.AND P0, PT, R24, RZ, PT ;  /* 0x000000ff1800720c */ /* 0x001fc80003f05070 */
[----:B------:R-:W-:-:S03]  /*4c30*/  ISETP.NE.AND.EX P0, PT, R25, RZ, PT, P0 ;  /* 0x000000ff1900720c */ /* 0x000fc60003f05300 */
[----:B------:R-:W0:Y:S01]  /*4c40*/  LDC R9, c[0x0][0x144] ;  /* 0x00005100ff097b82 */ /* 0x000e220000000800 */
[-C--:B-1----:R-:W-:Y:S01]  /*4c50*/  SHF.R.U64 R10, R4, R6.reuse, R3 ;  /* 0x00000006040a7219 */ /* 0x082fe20000001203 */
[----:B---3--:R-:W-:Y:S01]  /*4c60*/  IMAD.MOV R7, RZ, RZ, -R7 ;  /* 0x000000ffff077224 */ /* 0x008fe200078e0a07 */
[----:B------:R-:W-:Y:S01]  /*4c70*/  SHF.R.U32.HI R3, RZ, R6, R3 ;  /* 0x00000006ff037219 */ /* 0x000fe20000011603 */
[----:B------:R-:W-:-:S04]  /*4c80*/  FMUL R6, R0, UR4 ;  /* 0x0000000400067c20 */ /* 0x000fc80008400000 */
[----:B------:R-:W1:Y:S01]  /*4c90*/  LDC R21, c[0x0][0x148] ;  /* 0x00005200ff157b82 */ /* 0x000e620000000800 */
[----:B------:R3:W0:Y:S01]  /*4ca0*/  F2I.U32.TRUNC.NTZ R14, R6 ;  /* 0x00000006000e7305 */ /* 0x000622000020f000 */
[-CC-:B--2---:R-:W-:Y:S02]  /*4cb0*/  SHF.R.U64 R13, R10, R8.reuse, R3.reuse ;  /* 0x000000080a0d7219 */ /* 0x184fe40000001203 */
[----:B------:R-:W-:-:S04]  /*4cc0*/  SHF.R.U32.HI R0, RZ, R8, R3 ;  /* 0x00000008ff007219 */ /* 0x000fc80000011603 */
[----:B------:R-:W2:Y:S01]  /*4cd0*/  LDC R20, c[0x0][0x648] ;  /* 0x00019200ff147b82 */ /* 0x000ea20000000800 */
[-CC-:B----4-:R-:W-:Y:S02]  /*4ce0*/  SHF.R.U64 R15, R13, R11.reuse, R0.reuse ;  /* 0x0000000b0d0f7219 */ /* 0x190fe40000001200 */
[----:B------:R-:W-:-:S03]  /*4cf0*/  SHF.R.U32.HI R5, RZ, R11, R0 ;  /* 0x0000000bff057219 */ /* 0x000fc60000011600 */
[----:B------:R-:W-:Y:S02]  /*4d00*/  IMAD.MOV.U32 R4, RZ, RZ, R15 ;  /* 0x000000ffff047224 */ /* 0x000fe400078e000f */
[----:B------:R-:W4:Y:S01]  /*4d10*/  LDC R26, c[0x0][0x638] ;  /* 0x00018e00ff1a7b82 */ /* 0x000f220000000800 */
[----:B0-----:R-:W-:-:S07]  /*4d20*/  IMAD R22, R9, R7, R12 ;  /* 0x0000000709167224 */ /* 0x001fce00078e020c */
[----:B------:R-:W0:Y:S08]  /*4d30*/  LDC R27, c[0x0][0x610] ;  /* 0x00018400ff1b7b82 */ /* 0x000e300000000800 */
[----:B------:R-:W0:Y:S01]  /*4d40*/  LDC R28, c[0x0][0x600] ;  /* 0x00018000ff1c7b82 */ /* 0x000e220000000800 */
[----:B-123--:R-:W-:Y:S05]  /*4d50*/  @!P0 BRA `(.L_x_101) ;  /* 0x0000000000288947 */ /* 0x00efea0003800000 */
[----:B------:R-:W1:Y:S02]  /*4d60*/  LDC R0, c[0x0][0x64c] ;  /* 0x00019300ff007b82 */ /* 0x000e640000000800 */
[----:B-1----:R-:W-:-:S05]  /*4d70*/  IADD3 R3, P0, R15, R0, RZ ;  /* 0x000000000f037210 */ /* 0x002fca0007f1e0ff */
        /* <DEDUP_REMOVED lines=8> */
.L_x_101:
[----:B------:R-:W-:Y:S01]  /*4e00*/  ISETP.NE.AND P0, PT, R2, 0x1, PT ;  /* 0x000000010200780c */ /* 0x000fe20003f05270 */
[----:B------:R-:W-:Y:S01]  /*4e10*/  IMAD.MOV R14, RZ, RZ, -R14 ;  /* 0x000000ffff0e7224 */ /* 0x000fe200078e0a0e */
[----:B------:R-:W-:Y:S02]  /*4e20*/  SHF.R.U64 R0, R4, R20, R5 ;  /* 0x0000001404007219 */ /* 0x000fe40000001205 */
[----:B------:R-:W-:Y:S02]  /*4e30*/  LOP3.LUT R3, R13, R70, RZ, 0xc0, !PT ;  /* 0x000000460d037212 */ /* 0x000fe400078ec0ff */
[----:B------:R-:W-:Y:S01]  /*4e40*/  LOP3.LUT R5, R10, R69, RZ, 0xc0, !PT ;  /* 0x000000450a057212 */ /* 0x000fe200078ec0ff */
[----:B------:R-:W-:Y:S02]  /*4e50*/  IMAD.MOV R4, RZ, RZ, -R0 ;  /* 0x000000ffff047224 */ /* 0x000fe400078e0a00 */
[----:B------:R-:W-:Y:S02]  /*4e60*/  IMAD R3, R66, R0, R3 ;  /* 0x0000000042037224 */ /* 0x000fe400078e0203 */
[----:B----4-:R-:W-:-:S02]  /*4e70*/  IMAD R0, R4, R26, R15 ;  /* 0x0000001a04007224 */ /* 0x010fc400078e020f */
[----:B------:R-:W-:Y:S02]  /*4e80*/  @P0 IMAD R22, R21, R14, R18 ;  /* 0x0000000e15160224 */ /* 0x000fe400078e0212 */
[----:B------:R-:W-:Y:S02]  /*4e90*/  IMAD.MOV.U32 R4, RZ, RZ, 0x1 ;  /* 0x00000001ff047424 */ /* 0x000fe400078e00ff */
[----:B0-----:R-:W-:Y:S02]  /*4ea0*/  IMAD R22, R3, R27, R22 ;  /* 0x0000001b03167224 */ /* 0x001fe400078e0216 */
[----:B------:R-:W-:Y:S01]  /*4eb0*/  IMAD R3, R0, R28, R5 ;  /* 0x0000001c00037224 */ /* 0x000fe200078e0205 */
[----:B------:R-:W-:-:S04]  /*4ec0*/  PRMT R0, R4, 0x7610, R0 ;  /* 0x0000761004007816 */ /* 0x000fc80000000000 */
[----:B------:R-:W-:Y:S02]  /*4ed0*/  SEL R18, R3, R22, !P0 ;  /* 0x0000001603127207 */ /* 0x000fe40004000000 */
[----:B------:R-:W-:-:S07]  /*4ee0*/  SEL R22, R22, R3, !P0 ;  /* 0x0000000316167207 */ /* 0x000fce0004000000 */
.L_x_99:
[----:B------:R-:W-:Y:S01]  /*4ef0*/  LOP3.LUT P0, RZ, R0, 0xff, RZ, 0xc0, !PT ;  /* 0x000000ff00ff7812 */ /* 0x000fe2000780c0ff */
[----:B------:R-:W-:Y:S01]  /*4f00*/  UIMAD.WIDE.U32 UR4, UR38, -0x33333333, URZ ;  /* 0xcccccccd260478a5 */ /* 0x000fe2000f8e003f */
[----:B------:R-:W-:-:S03]  /*4f10*/  LOP3.LUT R75, R75, 0x1, RZ, 0x3c, !PT ;  /* 0x000000014b4b7812 */ /* 0x000fc600078e3cff */
[----:B------:R-:W-:-:S04]  /*4f20*/  USHF.R.U32.HI UR4, URZ, 0x2, UR5 ;  /* 0x000000023f047899 */ /* 0x000fc80008011605 */
[----:B------:R-:W-:-:S04]  /*4f30*/  UIMAD UR38, UR4, -0x5, UR38 ;  /* 0xfffffffb042678a4 */ /* 0x000fc8000f8e0226 */
[----:B------:R-:W-:Y:S08]  /*4f40*/  @P0 BRA `(.L_x_102) ;  /* 0xffffffc800340947 */ /* 0x000ff0000383ffff */
[----:B------:R-:W-:Y:S05]  /*4f50*/  EXIT ;  /* 0x000000000000794d */ /* 0x000fea0003800000 */
.L_x_17:
[----:B------:R-:W-:-:S08]  /*4f60*/  ISETP.NE.AND P0, PT, R9, RZ, PT ;  /* 0x000000ff0900720c */ /* 0x000fd00003f05270 */
[----:B0-----:R-:W0:-:S00]  /*4f70*/  USETMAXREG.DEALLOC.CTAPOOL 0x28 ;  /* 0x00000028000079c8 */ /* 0x001e0000080e0500 */
[----:B------:R-:W-:Y:S05]  /*4f80*/  @P0 EXIT ;  /* 0x000000000000094d */ /* 0x000fea0003800000 */
[----:B0-----:R-:W-:Y:S01]  /*4f90*/  LOP3.LUT P0, RZ, R3, 0xff, RZ, 0xc0, !PT ;  /* 0x000000ff03ff7812 */ /* 0x001fe2000780c0ff */
[----:B------:R-:W-:Y:S02]  /*4fa0*/  IMAD.MOV.U32 R3, RZ, RZ, 0x1 ;  /* 0x00000001ff037424 */ /* 0x000fe400078e00ff */
[----:B------:R-:W-:-:S10]  /*4fb0*/  IMAD.MOV.U32 R8, RZ, RZ, RZ ;  /* 0x000000ffff087224 */ /* 0x000fd400078e00ff */
[----:B------:R-:W-:Y:S05]  /*4fc0*/  @!P0 BRA `(.L_x_103) ;  /* 0x0000000c00948947 */ /* 0x000fea0003800000 */
[----:B------:R-:W0:Y:S01]  /*4fd0*/  S2UR UR5, SR_CgaCtaId ;  /* 0x00000000000579c3 */ /* 0x000e220000008800 */
[----:B------:R-:W-:Y:S01]  /*4fe0*/  UMOV UR7, 0x1 ;  /* 0x0000000100077882 */ /* 0x000fe20000000000 */
[----:B------:R-:W-:Y:S01]  /*4ff0*/  LOP3.LUT P0, RZ, R4, 0x1f, RZ, 0xc0, !PT ;  /* 0x0000001f04ff7812 */ /* 0x000fe2000780c0ff */
[----:B------:R-:W-:Y:S01]  /*5000*/  ULDC UR14, c[0x0][0x658] ;  /* 0x00019600000e7ab9 */ /* 0x000fe20000000800 */
[----:B------:R-:W-:Y:S01]  /*5010*/  UMOV UR6, 0xffffffff ;  /* 0xffffffff00067882 */ /* 0x000fe20000000000 */
[----:B------:R-:W-:Y:S01]  /*5020*/  BSSY B0, `(.L_x_103) ;  /* 0x00000df000007945 */ /* 0x000fe20003800000 */
[----:B------:R-:W-:Y:S01]  /*5030*/  USHF.L.U32 UR6, UR6, UR14, URZ ;  /* 0x0000000e06067299 */ /* 0x000fe2000800063f */
[C---:B------:R-:W-:Y:S01]  /*5040*/  ISETP.NE.AND P2, PT, R5.reuse, RZ, PT ;  /* 0x000000ff0500720c */ /* 0x040fe20003f45270 */
[----:B------:R-:W-:Y:S01]  /*5050*/  IMAD.MOV.U32 R10, RZ, RZ, 0x1 ;  /* 0x00000001ff0a7424 */ /* 0x000fe200078e00ff */
[----:B------:R-:W-:Y:S01]  /*5060*/  ISETP.NE.OR P0, PT, R5, RZ, !P0 ;  /* 0x000000ff0500720c */ /* 0x000fe20004705670 */
[----:B------:R-:W-:Y:S01]  /*5070*/  IMAD.MOV.U32 R3, RZ, RZ, 0x1 ;  /* 0x00000001ff037424 */ /* 0x000fe200078e00ff */
[----:B------:R-:W-:Y:S01]  /*5080*/  LOP3.LUT R9, R23, 0x2, RZ, 0xfc, !PT ;  /* 0x0000000217097812 */ /* 0x000fe200078efcff */
[----:B------:R-:W-:Y:S01]  /*5090*/  IMAD.MOV.U32 R8, RZ, RZ, RZ ;  /* 0x000000ffff087224 */ /* 0x000fe200078e00ff */
[----:B------:R-:W-:Y:S01]  /*50a0*/  ULDC UR13, c[0x0][0x600] ;  /* 0x00018000000d7ab9 */ /* 0x000fe20000000800 */
[----:B------:R-:W-:Y:S01]  /*50b0*/  UMOV UR23, 0x5 ;  /* 0x0000000500177882 */ /* 0x000fe20000000000 */
[----:B------:R-:W-:-:S02]  /*50c0*/  UIADD3 UR42, UR40, 0x1, URZ ;  /* 0x00000001282a7890 */ /* 0x000fc4000fffe03f */
[----:B------:R-:W-:Y:S02]  /*50d0*/  UIADD3 UR13, UR13, -0x1, URZ ;  /* 0xffffffff0d0d7890 */ /* 0x000fe4000fffe03f */
[----:B------:R-:W-:Y:S02]  /*50e0*/  USHF.L.U32 UR14, UR7, UR14, URZ ;  /* 0x0000000e070e7299 */ /* 0x000fe4000800063f */
[----:B------:R-:W-:Y:S01]  /*50f0*/  ULOP3.LUT UR21, URZ, UR6, URZ, 0x33, !UPT ;  /* 0x000000063f157292 */ /* 0x000fe2000f8e333f */
[----:B------:R-:W-:Y:S01]  /*5100*/  ULDC.64 UR30, c[0x0][0x198] ;  /* 0x00006600001e7ab9 */ /* 0x000fe20000000a00 */
[----:B0-----:R-:W-:Y:S02]  /*5110*/  ULOP3.LUT UR4, UR5, 0x1, URZ, 0xc0, !UPT ;  /* 0x0000000105047892 */ /* 0x001fe4000f8ec03f */
[----:B------:R-:W-:Y:S02]  /*5120*/  USHF.R.U32.HI UR41, URZ, 0x1, UR5 ;  /* 0x000000013f297899 */ /* 0x000fe40008011605 */
[----:B------:R-:W-:-:S02]  /*5130*/  USHF.L.U32 UR15, UR5, 0x5, URZ ;  /* 0x00000005050f7899 */ /* 0x000fc4000800063f */
[----:B------:R-:W-:Y:S02]  /*5140*/  USHF.L.U32 UR37, UR5, 0xa, URZ ;  /* 0x0000000a05257899 */ /* 0x000fe4000800063f */
[----:B------:R-:W-:Y:S02]  /*5150*/  ULOP3.LUT UR5, UR5, 0xfffffffe, URZ, 0xc0, !UPT ;  /* 0xfffffffe05057892 */ /* 0x000fe4000f8ec03f */
[----:B------:R-:W-:Y:S02]  /*5160*/  UISETP.GT.U32.AND UP0, UPT, UR4, 0xffff, UPT ;  /* 0x0000ffff0400788c */ /* 0x000fe4000bf04070 */
[----:B------:R-:W-:Y:S02]  /*5170*/  USHF.L.U32 UR22, UR7, UR5, URZ ;  /* 0x0000000507167299 */ /* 0x000fe4000800063f */
[----:B------:R-:W-:Y:S02]  /*5180*/  ULOP3.LUT UR5, UR5, 0x1, URZ, 0xfc, !UPT ;  /* 0x0000000105057892 */ /* 0x000fe4000f8efc3f */
[----:B------:R-:W-:-:S02]  /*5190*/  USEL UR4, UR4, 0xffff, !UP0 ;  /* 0x0000ffff04047887 */ /* 0x000fc4000c000000 */
[----:B------:R-:W-:Y:S02]  /*51a0*/  USHF.L.U32 UR5, UR7, UR5, URZ ;  /* 0x0000000507057299 */ /* 0x000fe4000800063f */
[----:B------:R-:W-:Y:S02]  /*51b0*/  ULOP3.LUT UR4, UR4, 0xffff, URZ, 0xc0, !UPT ;  /* 0x0000ffff04047892 */ /* 0x000fe4000f8ec03f */
[----:B------:R-:W-:Y:S02]  /*51c0*/  ULOP3.LUT UR15, UR15, 0x20, URZ, 0xc0, !UPT ;  /* 0x000000200f0f7892 */ /* 0x000fe4000f8ec03f */
[----:B------:R-:W-:Y:S02]  /*51d0*/  ULOP3.LUT UR22, UR22, UR5, URZ, 0xfc, !UPT ;  /* 0x0000000516167292 */ /* 0x000fe4000f8efc3f */
[----:B------:R-:W-:-:S12]  /*51e0*/  USHF.L.U32 UR23, UR23, UR4, URZ ;  /* 0x0000000417177299 */ /* 0x000fd8000800063f */
.L_x_115:
[----:B------:R-:W-:-:S03]  /*51f0*/  UMOV UR4, 0xffffffff ;  /* 0xffffffff00047882 */ /* 0x000fc60000000000 */
[----:B------:R-:W-:Y:S05]  /*5200*/  BRA.DIV UR4, `(.L_x_104) ;  /* 0x0000001204447947 */ /* 0x000fea000b800000 */
[----:B------:R-:W-:-:S13]  /*5210*/  ELECT P6, URZ, PT ;  /* 0x00000000003f782f */ /* 0x000fda00038c0000 */
.L_x_129:
[----:B------:R-:W0:Y:S01]  /*5220*/  LDC R4, c[0x0][0x28c] ;  /* 0x0000a300ff047b82 */ /* 0x000e220000000800 */
[----:B------:R-:W-:Y:S01]  /*5230*/  BSSY B1, `(.L_x_105) ;  /* 0x0000049000017945 */ /* 0x000fe20003800000 */
[----:B0-----:R-:W-:-:S13]  /*5240*/  ISETP.LT.OR P6, PT, R4, 0x1, !P6 ;  /* 0x000000010400780c */ /* 0x001fda00077c1670 */
[----:B------:R-:W-:Y:S05]  /*5250*/  @P6 BRA `(.L_x_106) ;  /* 0x0000000400186947 */ /* 0x000fea0003800000 */
[----:B------:R-:W-:Y:S01]  /*5260*/  LEA R22, R22, UR41, 0x1 ;  /* 0x0000002916167c11 */ /* 0x000fe2000f8e08ff */
[----:B------:R-:W-:Y:S01]  /*5270*/  IMAD.MOV.U32 R13, RZ, RZ, RZ ;  /* 0x000000ffff0d7224 */ /* 0x000fe200078e00ff */
[----:B------:R-:W-:Y:S01]  /*5280*/  LEA R18, R18, UR15, 0x6 ;  /* 0x0000000f12127c11 */ /* 0x000fe2000f8e30ff */
[----:B------:R-:W-:Y:S02]  /*5290*/  IMAD.U32 R14, RZ, RZ, UR42 ;  /* 0x0000002aff0e7e24 */ /* 0x000fe4000f8e00ff */
[----:B------:R-:W-:Y:S02]  /*52a0*/  IMAD.MOV.U32 R4, RZ, RZ, R3 ;  /* 0x000000ffff047224 */ /* 0x000fe400078e0003 */
[----:B------:R-:W-:Y:S02]  /*52b0*/  IMAD.MOV.U32 R5, RZ, RZ, R8 ;  /* 0x000000ffff057224 */ /* 0x000fe400078e0008 */
[----:B------:R-:W-:-:S07]  /*52c0*/  IMAD.SHL.U32 R22, R22, 0x20, RZ ;  /* 0x0000002016167824 */ /* 0x000fce00078e00ff */
.L_x_110:
[----:B------:R-:W0:Y:S01]  /*52d0*/  S2R R7, SR_CgaCtaId ;  /* 0x0000000000077919 */ /* 0x000e220000008800 */
[----:B------:R-:W-:-:S04]  /*52e0*/  MOV R6, 0x400 ;  /* 0x0000040000067802 */ /* 0x000fc80000000f00 */
[----:B0-----:R-:W-:Y:S02]  /*52f0*/  LEA R12, R7, R6, 0x18 ;  /* 0x00000006070c7211 */ /* 0x001fe400078ec0ff */
[----:B------:R-:W-:Y:S01]  /*5300*/  SHF.L.U32 R6, R4, 0x1f, RZ ;  /* 0x0000001f04067819 */ /* 0x000fe200000006ff */
[----:B------:R-:W0:Y:S02]  /*5310*/  @!P2 LDC R7, c[0x0][0x500] ;  /* 0x00014000ff07ab82 */ /* 0x000e240000000800 */
[----:B------:R-:W-:-:S04]  /*5320*/  IMAD R11, R5, 0x8, R12 ;  /* 0x00000008050b7824 */ /* 0x000fc800078e020c */
[----:B------:R-:W1:Y:S02]  /*5330*/  SYNCS.PHASECHK.TRANS64.TRYWAIT P1, [R11+URZ+0x28], R6 ;  /* 0x000028060b0075a7 */ /* 0x000e64000802017f */
[----:B-1----:R-:W-:Y:S05]  /*5340*/  @!P1 BRA `(.L_x_107) ;  /* 0x0000001000149947 */ /* 0x002fea0003800000 */
.L_x_130:
[----:B-1----:R-:W-:Y:S01]  /*5350*/  PRMT R6, R9, 0x9910, RZ ;  /* 0x0000991009067816 */ /* 0x002fe200000000ff */
[----:B0-----:R0:W-:Y:S03]  /*5360*/  @!P2 SYNCS.ARRIVE.TRANS64 RZ, [R11+URZ], R7 ;  /* 0x000000070bffa9a7 */ /* 0x0011e6000800003f */
[----:B------:R-:W-:-:S13]  /*5370*/  ISETP.NE.AND P1, PT, R6, 0x2, PT ;  /* 0x000000020600780c */ /* 0x000fda0003f25270 */
[----:B0-----:R-:W-:Y:S05]  /*5380*/  @P1 BRA `(.L_x_108) ;  /* 0x0000000000041947 */ /* 0x001fea0003800000 */
[----:B------:R-:W-:Y:S01]  /*5390*/  BPT.TRAP 0x1 ;  /* 0x000000040000795c */ /* 0x000fe20000300000 */
.L_x_108:
[----:B------:R-:W-:Y:S05]  /*53a0*/  @P0 BRA `(.L_x_109) ;  /* 0x0000000000040947 */ /* 0x000fea0003800000 */
[----:B------:R-:W-:Y:S01]  /*53b0*/  BPT.TRAP 0x1 ;  /* 0x000000040000795c */ /* 0x000fe20000300000 */
.L_x_109:
[----:B------:R-:W-:Y:S01]  /*53c0*/  R2UR UR8, R5 ;  /* 0x00000000050872ca */ /* 0x000fe200000e0000 */
[----:B------:R-:W-:Y:S01]  /*53d0*/  VIADD R14, R14, 0xffffffff ;  /* 0xffffffff0e0e7836 */ /* 0x000fe20000000000 */
[----:B------:R-:W-:Y:S01]  /*53e0*/  R2UR UR10, R12 ;  /* 0x000000000c0a72ca */ /* 0x000fe200000e0000 */
[----:B------:R-:W-:Y:S01]  /*53f0*/  UIADD3 UR4, UP0, UR30, 0xf0, URZ ;  /* 0x000000f01e047890 */ /* 0x000fe2000ff1e03f */
[----:B------:R-:W-:Y:S01]  /*5400*/  R2UR UR34, R13 ;  /* 0x000000000d2272ca */ /* 0x000fe200000e0000 */
[----:B------:R-:W-:Y:S01]  /*5410*/  UIADD3 UR38, UP1, UR30, 0x1f0, URZ ;  /* 0x000001f01e267890 */ /* 0x000fe2000ff3e03f */
[----:B------:R-:W-:Y:S01]  /*5420*/  R2UR UR33, R11 ;  /* 0x000000000b2172ca */ /* 0x000fe200000e0000 */
[----:B------:R-:W-:Y:S01]  /*5430*/  UIADD3.X UR5, URZ, UR31, URZ, UP0, !UPT ;  /* 0x0000001f3f057290 */ /* 0x000fe200087fe43f */
[----:B------:R-:W-:Y:S01]  /*5440*/  R2UR UR35, R22 ;  /* 0x00000000162372ca */ /* 0x000fe200000e0000 */
[----:B------:R-:W-:Y:S01]  /*5450*/  UPRMT UR29, URZ, 0x5410, UR23 ;  /* 0x000054103f1d7896 */ /* 0x000fe20008000017 */
[----:B------:R-:W-:Y:S01]  /*5460*/  R2UR UR36, R19 ;  /* 0x00000000132472ca */ /* 0x000fe200000e0000 */
[----:B------:R-:W-:Y:S01]  /*5470*/  UIADD3.X UR39, URZ, UR31, URZ, UP1, !UPT ;  /* 0x0000001f3f277290 */ /* 0x000fe20008ffe43f */
[----:B------:R-:W-:Y:S01]  /*5480*/  R2UR UR19, R18 ;  /* 0x00000000121372ca */ /* 0x000fe200000e0000 */
[----:B------:R-:W-:Y:S01]  /*5490*/  USHF.L.U32 UR8, UR8, 0xc, URZ ;  /* 0x0000000c08087899 */ /* 0x000fe2000800063f */
[----:B------:R-:W-:Y:S01]  /*54a0*/  ISETP.GT.AND P3, PT, R14, 0x1, PT ;  /* 0x000000010e00780c */ /* 0x000fe20003f64270 */
[----:B------:R-:W-:Y:S01]  /*54b0*/  UPRMT UR43, URZ, 0x5410, UR22 ;  /* 0x000054103f2b7896 */ /* 0x000fe20008000016 */
[----:B------:R-:W-:Y:S01]  /*54c0*/  VIADD R5, R5, 0x1 ;  /* 0x0000000105057836 */ /* 0x000fe20000000000 */
[----:B------:R-:W-:Y:S01]  /*54d0*/  ULEA UR9, UR41, UR8, 0xa ;  /* 0x0000000829097291 */ /* 0x000fe2000f8e503f */
[----:B------:R-:W-:Y:S01]  /*54e0*/  VIADD R13, R13, 0x40 ;  /* 0x000000400d0d7836 */ /* 0x000fe20000000000 */
[----:B------:R-:W-:-:S02]  /*54f0*/  ULOP3.LUT UR8, UR8, 0x400, UR37, 0xf8, !UPT ;  /* 0x0000040008087892 */ /* 0x000fc4000f8ef825 */
[----:B------:R-:W-:Y:S01]  /*5500*/  ULEA UR24, UR9, UR10, 0x2 ;  /* 0x0000000a09187291 */ /* 0x000fe2000f8e103f */
[C---:B------:R-:W-:Y:S01]  /*5510*/  ISETP.NE.AND P1, PT, R5.reuse, 0x5, PT ;  /* 0x000000050500780c */ /* 0x040fe20003f25270 */
[----:B------:R-:W-:Y:S02]  /*5520*/  ULEA UR8, UR8, UR10, 0x2 ;  /* 0x0000000a08087291 */ /* 0x000fe4000f8e103f */
[----:B------:R-:W-:Y:S01]  /*5530*/  UIADD3 UR32, UR24, 0x180, URZ ;  /* 0x0000018018207890 */ /* 0x000fe2000fffe03f */
[----:B------:R-:W-:Y:S01]  /*5540*/  SEL R7, RZ, 0x1, P1 ;  /* 0x00000001ff077807 */ /* 0x000fe20000800000 */
[----:B------:R-:W-:Y:S01]  /*5550*/  UIADD3 UR26, UR34, 0x20, URZ ;  /* 0x00000020221a7890 */ /* 0x000fe2000fffe03f */
[----:B------:R-:W-:Y:S01]  /*5560*/  SEL R5, R5, RZ, P1 ;  /* 0x000000ff05057207 */ /* 0x000fe20000800000 */
[----:B------:R-:W-:Y:S01]  /*5570*/  UIADD3 UR24, UR24, 0x2180, URZ ;  /* 0x0000218018187890 */ /* 0x000fe2000fffe03f */
[----:B------:R-:W-:Y:S01]  /*5580*/  LOP3.LUT R4, R4, R7, RZ, 0x3c, !PT ;  /* 0x0000000704047212 */ /* 0x000fe200078e3cff */
[----:B------:R-:W-:-:S02]  /*5590*/  UIADD3 UR16, UR8, 0x14180, URZ ;  /* 0x0001418008107890 */ /* 0x000fc4000fffe03f */
[----:B------:R-:W-:Y:S01]  /*55a0*/  UIADD3 UR8, UR8, 0x16180, URZ ;  /* 0x0001618008087890 */ /* 0x000fe2000fffe03f */
[----:B------:R-:W-:Y:S01]  /*55b0*/  UMOV UR6, 0x0 ;  /* 0x0000000000067882 */ /* 0x000fe20000000000 */
[----:B------:R-:W-:Y:S01]  /*55c0*/  UMOV UR7, 0x10000000 ;  /* 0x1000000000077882 */ /* 0x000fe20000000000 */
[----:B------:R-:W-:Y:S01]  /*55d0*/  UMOV UR25, UR33 ;  /* 0x0000002100197c82 */ /* 0x000fe20008000000 */
[----:B------:R-:W-:Y:S01]  /*55e0*/  UMOV UR27, UR35 ;  /* 0x00000023001b7c82 */ /* 0x000fe20008000000 */
[----:B------:R-:W-:Y:S01]  /*55f0*/  UMOV UR28, UR36 ;  /* 0x00000024001c7c82 */ /* 0x000fe20008000000 */
[----:B------:R-:W-:Y:S01]  /*5600*/  UMOV UR17, UR33 ;  /* 0x0000002100117c82 */ /* 0x000fe20008000000 */
[----:B------:R-:W-:Y:S01]  /*5610*/  UMOV UR18, UR34 ;  /* 0x0000002200127c82 */ /* 0x000fe20008000000 */
[----:B------:R-:W-:Y:S01]  /*5620*/  UMOV UR20, UR36 ;  /* 0x0000002400147c82 */ /* 0x000fe20008000000 */
[----:B------:R0:W-:Y:S01]  /*5630*/  UTMALDG.3D.MULTICAST [UR32], [UR4], UR29, desc[UR6] ;  /* 0x00000620040073b4 */ /* 0x0001e2000801181d */
[----:B------:R-:W-:Y:S01]  /*5640*/  UMOV UR9, UR33 ;  /* 0x0000002100097c82 */ /* 0x000fe20008000000 */
[----:B------:R-:W-:Y:S01]  /*5650*/  UMOV UR11, UR19 ;  /* 0x00000013000b7c82 */ /* 0x000fe20008000000 */
[----:B------:R-:W-:Y:S01]  /*5660*/  UMOV UR12, UR36 ;  /* 0x00000024000c7c82 */ /* 0x000fe20008000000 */
[----:B------:R-:W-:Y:S01]  /*5670*/  UMOV UR10, UR26 ;  /* 0x0000001a000a7c82 */ /* 0x000fe20008000000 */
[----:B------:R0:W-:Y:S01]  /*5680*/  UTMALDG.3D.MULTICAST [UR24], [UR4], UR29, desc[UR6] ;  /* 0x00000618040073b4 */ /* 0x0001e2000801181d */
[----:B------:R0:W-:Y:S01]  /*5690*/  UTMALDG.3D.MULTICAST [UR16], [UR38], UR43, desc[UR6] ;  /* 0x00000610260073b4 */ /* 0x0001e2000801182b */
[----:B------:R0:W-:Y:S02]  /*56a0*/  UTMALDG.3D.MULTICAST [UR8], [UR38], UR43, desc[UR6] ;  /* 0x00000608260073b4 */ /* 0x0001e4000801182b */
[----:B0-----:R-:W-:Y:S05]  /*56b0*/  @P3 BRA `(.L_x_110) ;  /* 0xfffffffc00043947 */ /* 0x001fea000383ffff */
.L_x_106:
[----:B------:R-:W-:Y:S05]  /*56c0*/  BSYNC B1 ;  /* 0x0000000000017941 */ /* 0x000fea0003800000 */
.L_x_105:
[----:B------:R-:W2:Y:S01]  /*56d0*/  LDL.64 R20, [R1] ;  /* 0x0000000001147983 */ /* 0x000ea20000100a00 */
[----:B------:R-:W-:Y:S01]  /*56e0*/  LOP3.LUT P4, RZ, R10, 0xff, RZ, 0xc0, !PT ;  /* 0x000000ff0aff7812 */ /* 0x000fe2000788c0ff */
[----:B------:R-:W-:Y:S01]  /*56f0*/  VIADD R7, R8, UR40 ;  /* 0x0000002808077c36 */ /* 0x000fe20008000000 */
[----:B------:R-:W-:Y:S01]  /*5700*/  ULDC.64 UR4, c[0x0][0x650] ;  /* 0x0001940000047ab9 */ /* 0x000fe20000000a00 */
[----:B------:R-:W-:Y:S01]  /*5710*/  IMAD.U32 R8, RZ, RZ, UR40 ;  /* 0x00000028ff087e24 */ /* 0x000fe2000f8e00ff */
[----:B------:R-:W-:Y:S01]  /*5720*/  UISETP.GE.U32.AND UP0, UPT, UR40, 0x5, UPT ;  /* 0x000000052800788c */ /* 0x000fe2000bf06070 */
[----:B------:R-:W-:Y:S01]  /*5730*/  BSSY B1, `(.L_x_111) ;  /* 0x000006b000017945 */ /* 0x000fe20003800000 */
[----:B------:R-:W-:Y:S01]  /*5740*/  ISETP.GT.U32.AND P1, PT, R7, 0x4, PT ;  /* 0x000000040700780c */ /* 0x000fe20003f24070 */
[----:B------:R-:W-:Y:S01]  /*5750*/  IMAD.MOV.U32 R22, RZ, RZ, -0x1 ;  /* 0xffffffffff167424 */ /* 0x000fe200078e00ff */
[----:B------:R-:W-:Y:S01]  /*5760*/  PRMT R10, RZ, 0x7610, R10 ;  /* 0x00007610ff0a7816 */ /* 0x000fe2000000000a */
[----:B------:R-:W-:Y:S01]  /*5770*/  IMAD.MOV.U32 R18, RZ, RZ, -0x1 ;  /* 0xffffffffff127424 */ /* 0x000fe200078e00ff */
[----:B------:R-:W-:Y:S01]  /*5780*/  ISETP.LT.U32.AND P1, PT, R8, 0x5, P1 ;  /* 0x000000050800780c */ /* 0x000fe20000f21070 */
[----:B------:R-:W-:Y:S01]  /*5790*/  IMAD.MOV.U32 R19, RZ, RZ, -0x1 ;  /* 0xffffffffff137424 */ /* 0x000fe200078e00ff */
[----:B------:R-:W-:Y:S01]  /*57a0*/  PLOP3.LUT P3, PT, PT, PT, UP0, 0x80, 0x0 ;  /* 0x000000000000781c */ /* 0x000fe20003f6f008 */
[----:B------:R-:W0:Y:S01]  /*57b0*/  @P4 S2R R5, SR_CgaCtaId ;  /* 0x0000000000054919 */ /* 0x000e220000008800 */
[----:B------:R-:W-:-:S04]  /*57c0*/  @P4 MOV R4, 0x400 ;  /* 0x0000040000044802 */ /* 0x000fc80000000f00 */
[----:B0-----:R-:W-:Y:S01]  /*57d0*/  @P4 LEA R6, R5, R4, 0x18 ;  /* 0x0000000405064211 */ /* 0x001fe200078ec0ff */
[----:B------:R-:W-:Y:S01]  /*57e0*/  IMAD.WIDE.U32 R4, R7, -0x33333333, RZ ;  /* 0xcccccccd07047825 */ /* 0x000fe200078e00ff */
[----:B------:R-:W-:Y:S02]  /*57f0*/  SEL R4, RZ, 0x1, !P1 ;  /* 0x00000001ff047807 */ /* 0x000fe40004800000 */
[----:B------:R0:W-:Y:S02]  /*5800*/  @P4 SYNCS.ARRIVE.TRANS64.A1T0 RZ, [R6+URZ+0x88], RZ ;  /* 0x000088ff06ff49a7 */ /* 0x0001e4000810003f */
[----:B------:R-:W-:Y:S02]  /*5810*/  LOP3.LUT R3, R3, R4, RZ, 0x3c, !PT ;  /* 0x0000000403037212 */ /* 0x000fe400078e3cff */
[----:B------:R-:W-:Y:S02]  /*5820*/  PRMT R4, RZ, 0x7610, R4 ;  /* 0x00007610ff047816 */ /* 0x000fe40000000004 */
[----:B0-----:R-:W-:-:S04]  /*5830*/  SHF.R.U32.HI R6, RZ, 0x2, R5 ;  /* 0x00000002ff067819 */ /* 0x001fc80000011605 */
[----:B------:R-:W-:Y:S01]  /*5840*/  @P3 LOP3.LUT R3, R3, 0x1, R6, 0x78, !PT ;  /* 0x0000000103033812 */ /* 0x000fe200078e7806 */
[----:B------:R-:W-:Y:S01]  /*5850*/  IMAD R8, R6, -0x5, R7 ;  /* 0xfffffffb06087824 */ /* 0x000fe200078e0207 */
[----:B--2---:R-:W-:-:S04]  /*5860*/  IADD3 R16, P4, R16, R20, RZ ;  /* 0x0000001410107210 */ /* 0x004fc80007f9e0ff */
[----:B------:R-:W-:Y:S01]  /*5870*/  ISETP.GE.U32.AND P1, PT, R16, UR4, PT ;  /* 0x0000000410007c0c */ /* 0x000fe2000bf26070 */
[----:B------:R-:W-:-:S05]  /*5880*/  IMAD.X R17, R17, 0x1, R0, P4 ;  /* 0x0000000111117824 */ /* 0x000fca00020e0600 */
[----:B------:R-:W-:-:S13]  /*5890*/  ISETP.GE.U32.AND.EX P1, PT, R17, UR5, PT, P1 ;  /* 0x0000000511007c0c */ /* 0x000fda000bf26110 */
[----:B------:R-:W-:Y:S05]  /*58a0*/  @P1 BRA `(.L_x_112) ;  /* 0x00000004004c1947 */ /* 0x000fea0003800000 */
[----:B------:R-:W0:Y:S01]  /*58b0*/  S2R R12, SR_CTAID.X ;  /* 0x00000000000c7919 */ /* 0x000e220000002500 */
[----:B------:R-:W-:Y:S01]  /*58c0*/  ULDC.64 UR4, c[0x0][0x628] ;  /* 0x00018a0000047ab9 */ /* 0x000fe20000000a00 */
[----:B------:R-:W1:Y:S01]  /*58d0*/  LDC R13, c[0x0][0x144] ;  /* 0x00005100ff0d7b82 */ /* 0x000e620000000800 */
[----:B------:R-:W-:Y:S01]  /*58e0*/  ISETP.NE.U32.AND P1, PT, RZ, UR4, PT ;  /* 0x00000004ff007c0c */ /* 0x000fe2000bf25070 */
[----:B------:R-:W2:Y:S01]  /*58f0*/  S2R R11, SR_CTAID.Y ;  /* 0x00000000000b7919 */ /* 0x000ea20000002600 */
[----:B------:R-:W-:Y:S01]  /*5900*/  ULDC UR6, c[0x0][0x150] ;  /* 0x0000540000067ab9 */ /* 0x000fe20000000800 */
[----:B------:R-:W-:Y:S01]  /*5910*/  ULDC UR7, c[0x0][0x630] ;  /* 0x00018c0000077ab9 */ /* 0x000fe20000000800 */
[----:B------:R-:W-:Y:S01]  /*5920*/  ISETP.NE.AND.EX P1, PT, RZ, UR5, PT, P1 ;  /* 0x00000005ff007c0c */ /* 0x000fe2000bf25310 */
[----:B------:R-:W-:Y:S01]  /*5930*/  IMAD.MOV.U32 R4, RZ, RZ, R16 ;  /* 0x000000ffff047224 */ /* 0x000fe200078e0010 */
[----:B0-----:R-:W-:-:S05]  /*5940*/  I2FP.F32.U32 R5, R12 ;  /* 0x0000000c00057245 */ /* 0x001fca0000201000 */
[----:B------:R-:W-:Y:S01]  /*5950*/  FMUL R14, R5, UR6 ;  /* 0x00000006050e7c20 */ /* 0x000fe20008400000 */
[----:B------:R-:W-:-:S05]  /*5960*/  IMAD.MOV.U32 R5, RZ, RZ, R17 ;  /* 0x000000ffff057224 */ /* 0x000fca00078e0011 */
[----:B--2---:R-:W-:Y:S05]  /*5970*/  @!P1 BRA `(.L_x_113) ;  /* 0x0000000000289947 */ /* 0x004fea0003800000 */
[----:B------:R-:W-:Y:S02]  /*5980*/  ULDC UR6, c[0x0][0x634] ;  /* 0x00018d0000067ab9 */ /* 0x000fe40000000800 */
[----:B------:R-:W-:-:S05]  /*5990*/  IADD3 R5, P1, R16, UR6, RZ ;  /* 0x0000000610057c10 */ /* 0x000fca000ff3e0ff */
[----:B------:R-:W-:-:S04]  /*59a0*/  IMAD.X R15, RZ, RZ, R17, P1 ;  /* 0x000000ffff0f7224 */ /* 0x000fc800008e0611 */
[----:B------:R-:W-:-:S04]  /*59b0*/  IMAD.WIDE.U32 R6, R15, UR4, RZ ;  /* 0x000000040f067c25 */ /* 0x000fc8000f8e00ff */
[----:B------:R-:W-:-:S04]  /*59c0*/  IMAD.WIDE.U32 R6, P1, R5, UR5, R6 ;  /* 0x0000000505067c25 */ /* 0x000fc8000f820006 */
[----:B------:R-:W-:-:S04]  /*59d0*/  IMAD.WIDE.U32 R4, R5, UR4, RZ ;  /* 0x0000000405047c25 */ /* 0x000fc8000f8e00ff */
[----:B------:R-:W-:Y:S01]  /*59e0*/  IMAD.MOV.U32 R4, RZ, RZ, R7 ;  /* 0x000000ffff047224 */ /* 0x000fe200078e0007 */
[----:B------:R-:W-:Y:S01]  /*59f0*/  IADD3 RZ, P3, R5, R6, RZ ;  /* 0x0000000605ff7210 */ /* 0x000fe20007f7e0ff */
[----:B------:R-:W-:-:S04]  /*5a00*/  IMAD.X R5, RZ, RZ, RZ, P1 ;  /* 0x000000ffff057224 */ /* 0x000fc800008e06ff */
[----:B------:R-:W-:-:S08]  /*5a10*/  IMAD.WIDE.U32.X R4, R15, UR5, R4, P3 ;  /* 0x000000050f047c25 */ /* 0x000fd000098e0404 */
.L_x_113:
[--C-:B------:R-:W-:Y:S01]  /*5a20*/  SHF.R.U64 R19, R4, UR7, R5.reuse ;  /* 0x0000000704137c19 */ /* 0x100fe20008001205 */
[----:B------:R-:W0:Y:S01]  /*5a30*/  F2I.U32.TRUNC.NTZ R14, R14 ;  /* 0x0000000e000e7305 */ /* 0x000e22000020f000 */
[----:B------:R-:W-:Y:S01]  /*5a40*/  SHF.R.U32.HI R4, RZ, UR7, R5 ;  /* 0x00000007ff047c19 */ /* 0x000fe20008011605 */
[----:B------:R-:W-:Y:S01]  /*5a50*/  ULDC.64 UR4, c[0x0][0x620] ;  /* 0x0001880000047ab9 */ /* 0x000fe20000000a00 */
[----:B------:R-:W-:Y:S01]  /*5a60*/  IADD3 R7, P1, RZ, -R19, RZ ;  /* 0x80000013ff077210 */ /* 0x000fe20007f3e0ff */
[----:B------:R-:W-:Y:S01]  /*5a70*/  ULDC.64 UR6, c[0x0][0x640] ;  /* 0x0001900000067ab9 */ /* 0x000fe20000000a00 */
[----:B------:R-:W2:Y:S03]  /*5a80*/  LDC R18, c[0x0][0x148] ;  /* 0x00005200ff127b82 */ /* 0x000ea60000000800 */
[----:B------:R-:W-:Y:S01]  /*5a90*/  IMAD.X R4, RZ, RZ, ~R4, P1 ;  /* 0x000000ffff047224 */ /* 0x000fe200008e0e04 */
[----:B------:R-:W-:-:S03]  /*5aa0*/  ISETP.NE.U32.AND P1, PT, RZ, UR6, PT ;  /* 0x00000006ff007c0c */ /* 0x000fc6000bf25070 */
[----:B------:R-:W-:Y:S01]  /*5ab0*/  IMAD R6, R4, UR4, RZ ;  /* 0x0000000404067c24 */ /* 0x000fe2000f8e02ff */
[----:B------:R-:W-:Y:S01]  /*5ac0*/  ISETP.NE.AND.EX P1, PT, RZ, UR7, PT, P1 ;  /* 0x00000007ff007c0c */ /* 0x000fe2000bf25310 */
[----:B------:R-:W-:Y:S01]  /*5ad0*/  IMAD.WIDE.U32 R4, R7, UR4, R16 ;  /* 0x0000000407047c25 */ /* 0x000fe2000f8e0010 */
[----:B------:R-:W-:-:S03]  /*5ae0*/  ULDC UR4, c[0x0][0x618] ;  /* 0x0001860000047ab9 */ /* 0x000fc60000000800 */
[----:B------:R-:W-:Y:S01]  /*5af0*/  IMAD R7, R7, UR5, R6 ;  /* 0x0000000507077c24 */ /* 0x000fe2000f8e0206 */
[----:B------:R-:W-:Y:S01]  /*5b00*/  ULDC UR5, c[0x0][0x154] ;  /* 0x0000550000057ab9 */ /* 0x000fe20000000800 */
[----:B0-----:R-:W-:Y:S02]  /*5b10*/  IMAD.MOV R6, RZ, RZ, -R14 ;  /* 0x000000ffff067224 */ /* 0x001fe400078e0a0e */
[----:B------:R-:W-:Y:S02]  /*5b20*/  IMAD.IADD R5, R5, 0x1, R7 ;  /* 0x0000000105057824 */ /* 0x000fe400078e0207 */
[----:B-1----:R-:W-:Y:S01]  /*5b30*/  IMAD R12, R13, R6, R12 ;  /* 0x000000060d0c7224 */ /* 0x002fe200078e020c */
[----:B------:R-:W-:Y:S02]  /*5b40*/  I2FP.F32.U32 R6, R11 ;  /* 0x0000000b00067245 */ /* 0x000fe40000201000 */
[--C-:B------:R-:W-:Y:S02]  /*5b50*/  SHF.R.U64 R13, R4, UR4, R5.reuse ;  /* 0x00000004040d7c19 */ /* 0x100fe40008001205 */
[----:B------:R-:W-:Y:S01]  /*5b60*/  SHF.R.U32.HI R4, RZ, UR4, R5 ;  /* 0x00000004ff047c19 */ /* 0x000fe20008011605 */
[----:B------:R-:W-:Y:S01]  /*5b70*/  FMUL R6, R6, UR5 ;  /* 0x0000000506067c20 */ /* 0x000fe20008400000 */
[----:B------:R-:W-:-:S02]  /*5b80*/  ULDC UR4, c[0x0][0x608] ;  /* 0x0001820000047ab9 */ /* 0x000fc40000000800 */
[--C-:B------:R-:W-:Y:S01]  /*5b90*/  SHF.R.U64 R15, R13, UR4, R4.reuse ;  /* 0x000000040d0f7c19 */ /* 0x100fe20008001204 */
[----:B------:R0:W1:Y:S01]  /*5ba0*/  F2I.U32.TRUNC.NTZ R20, R6 ;  /* 0x0000000600147305 */ /* 0x000062000020f000 */
[----:B------:R-:W-:Y:S01]  /*5bb0*/  SHF.R.U32.HI R4, RZ, UR4, R4 ;  /* 0x00000004ff047c19 */ /* 0x000fe20008011604 */
[----:B------:R-:W-:-:S03]  /*5bc0*/  ULDC UR4, c[0x0][0x658] ;  /* 0x0001960000047ab9 */ /* 0x000fc60000000800 */
[--C-:B------:R-:W-:Y:S02]  /*5bd0*/  SHF.R.U64 R14, R15, UR4, R4.reuse ;  /* 0x000000040f0e7c19 */ /* 0x100fe40008001204 */
[----:B------:R-:W-:-:S03]  /*5be0*/  SHF.R.U32.HI R21, RZ, UR4, R4 ;  /* 0x00000004ff157c19 */ /* 0x000fc60008011604 */
[----:B------:R-:W-:Y:S02]  /*5bf0*/  IMAD.MOV.U32 R4, RZ, RZ, R14 ;  /* 0x000000ffff047224 */ /* 0x000fe400078e000e */
[----:B------:R-:W-:Y:S01]  /*5c00*/  IMAD.MOV.U32 R5, RZ, RZ, R21 ;  /* 0x000000ffff057224 */ /* 0x000fe200078e0015 */
[----:B0-----:R-:W-:Y:S06]  /*5c10*/  @!P1 BRA `(.L_x_114) ;  /* 0x0000000000289947 */ /* 0x001fec0003800000 */
        /* <DEDUP_REMOVED lines=10> */
.L_x_114:
[----:B------:R-:W-:Y:S01]  /*5cc0*/  ISETP.NE.AND P1, PT, R2, 0x1, PT ;  /* 0x000000010200780c */ /* 0x000fe20003f25270 */
[----:B------:R-:W-:Y:S01]  /*5cd0*/  ULDC UR4, c[0x0][0x648] ;  /* 0x0001920000047ab9 */ /* 0x000fe20000000800 */
[----:B------:R-:W-:Y:S01]  /*5ce0*/  LOP3.LUT R15, R15, UR21, RZ, 0xc0, !PT ;  /* 0x000000150f0f7c12 */ /* 0x000fe2000f8ec0ff */
[----:B-1----:R-:W-:Y:S01]  /*5cf0*/  IMAD.MOV R20, RZ, RZ, -R20 ;  /* 0x000000ffff147224 */ /* 0x002fe200078e0a14 */
[----:B------:R-:W-:Y:S01]  /*5d00*/  SHF.R.U64 R4, R4, UR4, R5 ;  /* 0x0000000404047c19 */ /* 0x000fe20008001205 */
[----:B------:R-:W-:Y:S01]  /*5d10*/  ULDC UR4, c[0x0][0x638] ;  /* 0x00018e0000047ab9 */ /* 0x000fe20000000800 */
[----:B------:R-:W-:Y:S01]  /*5d20*/  LOP3.LUT R13, R13, UR13, RZ, 0xc0, !PT ;  /* 0x0000000d0d0d7c12 */ /* 0x000fe2000f8ec0ff */
[----:B------:R-:W-:Y:S02]  /*5d30*/  ULDC UR5, c[0x0][0x610] ;  /* 0x0001840000057ab9 */ /* 0x000fe40000000800 */
[----:B------:R-:W-:Y:S02]  /*5d40*/  IMAD.MOV R5, RZ, RZ, -R4 ;  /* 0x000000ffff057224 */ /* 0x000fe400078e0a04 */
[----:B------:R-:W-:-:S02]  /*5d50*/  IMAD R15, R4, UR14, R15 ;  /* 0x0000000e040f7c24 */ /* 0x000fc4000f8e020f */
[----:B--2---:R-:W-:Y:S02]  /*5d60*/  @P1 IMAD R12, R18, R20, R11 ;  /* 0x00000014120c1224 */ /* 0x004fe400078e020b */
[----:B------:R-:W-:Y:S01]  /*5d70*/  IMAD R14, R5, UR4, R14 ;  /* 0x00000004050e7c24 */ /* 0x000fe2000f8e020e */
[----:B------:R-:W-:Y:S01]  /*5d80*/  ULDC UR4, c[0x0][0x600] ;  /* 0x0001800000047ab9 */ /* 0x000fe20000000800 */
[----:B------:R-:W-:Y:S02]  /*5d90*/  IMAD R12, R15, UR5, R12 ;  /* 0x000000050f0c7c24 */ /* 0x000fe4000f8e020c */
[----:B------:R-:W-:Y:S02]  /*5da0*/  IMAD R5, R14, UR4, R13 ;  /* 0x000000040e057c24 */ /* 0x000fe4000f8e020d */
[----:B------:R-:W-:-:S03]  /*5db0*/  IMAD.MOV.U32 R4, RZ, RZ, 0x1 ;  /* 0x00000001ff047424 */ /* 0x000fc600078e00ff */
[----:B------:R-:W-:Y:S02]  /*5dc0*/  SEL R18, R5, R12, !P1 ;  /* 0x0000000c05127207 */ /* 0x000fe40004800000 */
[----:B------:R-:W-:-:S07]  /*5dd0*/  SEL R22, R12, R5, !P1 ;  /* 0x000000050c167207 */ /* 0x000fce0004800000 */
.L_x_112:
[----:B------:R-:W-:Y:S05]  /*5de0*/  BSYNC B1 ;  /* 0x0000000000017941 */ /* 0x000fea0003800000 */
.L_x_111:
[----:B------:R-:W-:-:S13]  /*5df0*/  LOP3.LUT P1, RZ, R4, 0xff, RZ, 0xc0, !PT ;  /* 0x000000ff04ff7812 */ /* 0x000fda000782c0ff */
[----:B------:R-:W-:Y:S05]  /*5e00*/  @P1 BRA `(.L_x_115) ;  /* 0xfffffff000f81947 */ /* 0x000fea000383ffff */
[----:B------:R-:W-:Y:S05]  /*5e10*/  BSYNC B0 ;  /* 0x0000000000007941 */ /* 0x000fea0003800000 */
.L_x_103:
[----:B------:R-:W-:-:S03]  /*5e20*/  UMOV UR4, 0xffffffff ;  /* 0xffffffff00047882 */ /* 0x000fc60000000000 */
[----:B------:R-:W-:Y:S05]  /*5e30*/  BRA.DIV UR4, `(.L_x_116) ;  /* 0x00000006046c7947 */ /* 0x000fea000b800000 */
[----:B------:R-:W-:-:S13]  /*5e40*/  ELECT P6, URZ, PT ;  /* 0x00000000003f782f */ /* 0x000fda00038c0000 */
.L_x_133:
[----:B------:R-:W-:Y:S04]  /*5e50*/  BSSY B0, `(.L_x_117) ;  /* 0x0000034000007945 */ /* 0x000fe80003800000 */
[----:B------:R-:W-:Y:S05]  /*5e60*/  @!P6 BRA `(.L_x_118) ;  /* 0x0000000000c8e947 */ /* 0x000fea0003800000 */
[----:B------:R-:W-:-:S04]  /*5e70*/  LOP3.LUT R23, R23, 0x2, RZ, 0xfc, !PT ;  /* 0x0000000217177812 */ /* 0x000fc800078efcff */
[----:B------:R-:W-:-:S13]  /*5e80*/  ISETP.NE.AND P0, PT, R23, 0x3, PT ;  /* 0x000000031700780c */ /* 0x000fda0003f05270 */
[----:B------:R-:W-:Y:S05]  /*5e90*/  @!P0 BRA `(.L_x_119) ;  /* 0x0000000000048947 */ /* 0x000fea0003800000 */
[----:B------:R-:W-:Y:S01]  /*5ea0*/  BPT.TRAP 0x1 ;  /* 0x000000040000795c */ /* 0x000fe20000300000 */
.L_x_119:
[----:B------:R-:W0:Y:S01]  /*5eb0*/  S2R R5, SR_CgaCtaId ;  /* 0x0000000000057919 */ /* 0x000e220000008800 */
[----:B------:R-:W-:Y:S02]  /*5ec0*/  MOV R0, 0x400 ;  /* 0x0000040000007802 */ /* 0x000fe40000000f00 */
[----:B------:R-:W-:Y:S02]  /*5ed0*/  SHF.L.U32 R2, R3, 0x1f, RZ ;  /* 0x0000001f03027819 */ /* 0x000fe400000006ff */
[----:B0-----:R-:W-:-:S05]  /*5ee0*/  LEA R5, R5, R0, 0x18 ;  /* 0x0000000005057211 */ /* 0x001fca00078ec0ff */
[----:B------:R-:W-:-:S04]  /*5ef0*/  VIADD R5, R5, 0x28 ;  /* 0x0000002805057836 */ /* 0x000fc80000000000 */
[C---:B------:R-:W-:Y:S02]  /*5f00*/  IMAD R7, R8.reuse, 0x8, R5 ;  /* 0x0000000808077824 */ /* 0x040fe400078e0205 */
[----:B------:R-:W-:Y:S02]  /*5f10*/  VIADD R8, R8, 0x1 ;  /* 0x0000000108087836 */ /* 0x000fe40000000000 */
[----:B------:R-:W0:Y:S03]  /*5f20*/  SYNCS.PHASECHK.TRANS64.TRYWAIT P0, [R7+URZ], R2 ;  /* 0x00000002070075a7 */ /* 0x000e26000800017f */
[----:B------:R-:W-:-:S04]  /*5f30*/  ISETP.NE.AND P1, PT, R8, 0x5, PT ;  /* 0x000000050800780c */ /* 0x000fc80003f25270 */
[----:B------:R-:W-:Y:S02]  /*5f40*/  SEL R0, RZ, 0x1, P1 ;  /* 0x00000001ff007807 */ /* 0x000fe40000800000 */
[----:B------:R-:W-:Y:S02]  /*5f50*/  SEL R8, R8, RZ, P1 ;  /* 0x000000ff08087207 */ /* 0x000fe40000800000 */
[----:B------:R-:W-:-:S03]  /*5f60*/  LOP3.LUT R9, R3, R0, RZ, 0x3c, !PT ;  /* 0x0000000003097212 */ /* 0x000fc600078e3cff */
[----:B------:R-:W-:Y:S01]  /*5f70*/  IMAD R6, R8, 0x8, R5 ;  /* 0x0000000808067824 */ /* 0x000fe200078e0205 */
[----:B------:R-:W-:Y:S01]  /*5f80*/  SHF.L.U32 R3, R9, 0x1f, RZ ;  /* 0x0000001f09037819 */ /* 0x000fe200000006ff */
[----:B0-----:R-:W-:Y:S06]  /*5f90*/  @!P0 BRA `(.L_x_120) ;  /* 0x0000000400348947 */ /* 0x001fec0003800000 */
.L_x_134:
[----:B------:R-:W1:Y:S01]  /*5fa0*/  SYNCS.PHASECHK.TRANS64.TRYWAIT P0, [R6+URZ], R3 ;  /* 0x00000003060075a7 */ /* 0x000e62000800017f */
[----:B------:R-:W-:-:S05]  /*5fb0*/  VIADD R0, R8, 0x1 ;  /* 0x0000000108007836 */ /* 0x000fca0000000000 */
[----:B------:R-:W-:-:S04]  /*5fc0*/  ISETP.NE.AND P1, PT, R0, 0x5, PT ;  /* 0x000000050000780c */ /* 0x000fc80003f25270 */
[----:B0-----:R-:W-:Y:S02]  /*5fd0*/  SEL R2, RZ, 0x1, P1 ;  /* 0x00000001ff027807 */ /* 0x001fe40000800000 */
[----:B------:R-:W-:Y:S02]  /*5fe0*/  SEL R0, R0, RZ, P1 ;  /* 0x000000ff00007207 */ /* 0x000fe40000800000 */
[----:B------:R-:W-:-:S03]  /*5ff0*/  LOP3.LUT R9, R9, R2, RZ, 0x3c, !PT ;  /* 0x0000000209097212 */ /* 0x000fc600078e3cff */
[----:B------:R-:W-:Y:S01]  /*6000*/  IMAD R7, R0, 0x8, R5 ;  /* 0x0000000800077824 */ /* 0x000fe200078e0205 */
[----:B------:R-:W-:Y:S01]  /*6010*/  SHF.L.U32 R4, R9, 0x1f, RZ ;  /* 0x0000001f09047819 */ /* 0x000fe200000006ff */
[----:B-1----:R-:W-:Y:S06]  /*6020*/  @!P0 BRA `(.L_x_121) ;  /* 0x0000000400248947 */ /* 0x002fec0003800000 */
.L_x_135:
[----:B------:R-:W1:Y:S01]  /*6030*/  SYNCS.PHASECHK.TRANS64.TRYWAIT P0, [R7+URZ], R4 ;  /* 0x00000004070075a7 */ /* 0x000e62000800017f */
[----:B------:R-:W-:-:S05]  /*6040*/  VIADD R0, R0, 0x1 ;  /* 0x0000000100007836 */ /* 0x000fca0000000000 */
[----:B------:R-:W-:-:S04]  /*6050*/  ISETP.NE.AND P1, PT, R0, 0x5, PT ;  /* 0x000000050000780c */ /* 0x000fc80003f25270 */
[----:B------:R-:W-:Y:S02]  /*6060*/  SEL R2, RZ, 0x1, P1 ;  /* 0x00000001ff027807 */ /* 0x000fe40000800000 */
[----:B------:R-:W-:Y:S02]  /*6070*/  SEL R0, R0, RZ, P1 ;  /* 0x000000ff00007207 */ /* 0x000fe40000800000 */
[----:B------:R-:W-:-:S03]  /*6080*/  LOP3.LUT R9, R9, R2, RZ, 0x3c, !PT ;  /* 0x0000000209097212 */ /* 0x000fc600078e3cff */
[----:B0-----:R-:W-:Y:S01]  /*6090*/  IMAD R6, R0, 0x8, R5 ;  /* 0x0000000800067824 */ /* 0x001fe200078e0205 */
[----:B------:R-:W-:Y:S01]  /*60a0*/  SHF.L.U32 R3, R9, 0x1f, RZ ;  /* 0x0000001f09037819 */ /* 0x000fe200000006ff */
[----:B-1----:R-:W-:Y:S06]  /*60b0*/  @!P0 BRA `(.L_x_122) ;  /* 0x0000000400148947 */ /* 0x002fec0003800000 */
.L_x_136:
[----:B------:R-:W1:Y:S01]  /*60c0*/  SYNCS.PHASECHK.TRANS64.TRYWAIT P0, [R6+URZ], R3 ;  /* 0x00000003060075a7 */ /* 0x000e62000800017f */
[----:B------:R-:W-:-:S05]  /*60d0*/  VIADD R0, R0, 0x1 ;  /* 0x0000000100007836 */ /* 0x000fca0000000000 */
[----:B------:R-:W-:-:S04]  /*60e0*/  ISETP.NE.AND P1, PT, R0, 0x5, PT ;  /* 0x000000050000780c */ /* 0x000fc80003f25270 */
[----:B------:R-:W-:Y:S02]  /*60f0*/  SEL R2, RZ, 0x1, P1 ;  /* 0x00000001ff027807 */ /* 0x000fe40000800000 */
[----:B------:R-:W-:Y:S02]  /*6100*/  SEL R0, R0, RZ, P1 ;  /* 0x000000ff00007207 */ /* 0x000fe40000800000 */
[----:B------:R-:W-:Y:S01]  /*6110*/  LOP3.LUT R2, R9, R2, RZ, 0x3c, !PT ;  /* 0x0000000209027212 */ /* 0x000fe200078e3cff */
[----:B-1----:R-:W-:Y:S06]  /*6120*/  @!P0 BRA `(.L_x_123) ;  /* 0x00000004000c8947 */ /* 0x002fec0003800000 */
.L_x_137:
[----:B------:R-:W-:Y:S01]  /*6130*/  IMAD R5, R0, 0x8, R5 ;  /* 0x0000000800057824 */ /* 0x000fe200078e0205 */
[----:B------:R-:W-:-:S07]  /*6140*/  SHF.L.U32 R0, R2, 0x1f, RZ ;  /* 0x0000001f02007819 */ /* 0x000fce00000006ff */
.L_x_124:
[----:B--2---:R2:W3:Y:S02]  /*6150*/  SYNCS.PHASECHK.TRANS64.TRYWAIT P0, [R5+URZ], R0 ;  /* 0x00000000050075a7 */ /* 0x0044e4000800017f */
[----:B---3--:R-:W-:Y:S05]  /*6160*/  @!P0 NANOSLEEP.SYNCS 0x989680 ;  /* 0x009896800000895d */ /* 0x008fea0003900000 */
[----:B------:R-:W3:Y:S02]  /*6170*/  @!P0 SYNCS.PHASECHK.TRANS64 P0, [R5+URZ], R0 ;  /* 0x00000000050085a7 */ /* 0x000ee4000800007f */
[----:B---3--:R-:W-:Y:S05]  /*6180*/  @!P0 BRA `(.L_x_124) ;  /* 0xfffffffc00f08947 */ /* 0x008fea000383ffff */
.L_x_118:
[----:B------:R-:W-:Y:S05]  /*6190*/  BSYNC B0 ;  /* 0x0000000000007941 */ /* 0x000fea0003800000 */
.L_x_117:
[----:B------:R-:W-:Y:S05]  /*61a0*/  EXIT ;  /* 0x000000000000794d */ /* 0x000fea0003800000 */
.L_x_19:
[----:B0-----:R-:W-:-:S04]  /*61b0*/  IMAD.U32 R3, RZ, RZ, UR43 ;  /* 0x0000002bff037e24 */ /* 0x001fc8000f8e00ff */
[----:B------:R0:W1:Y:S03]  /*61c0*/  SYNCS.PHASECHK.TRANS64.TRYWAIT P0, [R3+URZ+-0x8], R0 ;  /* 0xfffff800030075a7 */ /* 0x000066000800017f */
[----:B-1----:R-:W-:Y:S05]  /*61d0*/  @!P0 NANOSLEEP.SYNCS 0x989680 ;  /* 0x009896800000895d */ /* 0x002fea0003900000 */
[----:B------:R-:W1:Y:S02]  /*61e0*/  @!P0 SYNCS.PHASECHK.TRANS64 P0, [R3+URZ+-0x8], R0 ;  /* 0xfffff800030085a7 */ /* 0x000e64000800007f */
[----:B-1----:R-:W-:Y:S05]  /*61f0*/  @!P0 BRA `(.L_x_19) ;  /* 0xfffffffc00ec8947 */ /* 0x002fea000383ffff */
[----:B------:R-:W-:Y:S05]  /*6200*/  BRA `(.L_x_125) ;  /* 0xffffffb400907947 */ /* 0x000fea000383ffff */
.L_x_24:
[----:B-1----:R1:W2:Y:S02]  /*6210*/  SYNCS.PHASECHK.TRANS64.TRYWAIT P1, [R3+URZ], R0 ;  /* 0x00000000030075a7 */ /* 0x0022a4000802017f */
[----:B--2---:R-:W-:Y:S05]  /*6220*/  @!P1 NANOSLEEP.SYNCS 0x989680 ;  /* 0x009896800000995d */ /* 0x004fea0003900000 */
[----:B------:R-:W2:Y:S02]  /*6230*/  @!P1 SYNCS.PHASECHK.TRANS64 P1, [R3+URZ], R0 ;  /* 0x00000000030095a7 */ /* 0x000ea4000802007f */
[----:B--2---:R-:W-:Y:S05]  /*6240*/  @!P1 BRA `(.L_x_24) ;  /* 0xfffffffc00f09947 */ /* 0x004fea000383ffff */
[----:B------:R-:W-:Y:S05]  /*6250*/  BRA `(.L_x_23) ;  /* 0xffffffb400fc7947 */ /* 0x000fea000383ffff */
.L_x_29:
[----:B-1----:R-:W-:-:S04]  /*6260*/  IMAD.U32 R5, RZ, RZ, UR4 ;  /* 0x00000004ff057e24 */ /* 0x002fc8000f8e00ff */
[----:B------:R1:W2:Y:S03]  /*6270*/  SYNCS.PHASECHK.TRANS64.TRYWAIT P1, [R5+URZ], R4 ;  /* 0x00000004050075a7 */ /* 0x0002a6000802017f */
[----:B--2---:R-:W-:Y:S05]  /*6280*/  @!P1 NANOSLEEP.SYNCS 0x989680 ;  /* 0x009896800000995d */ /* 0x004fea0003900000 */
[----:B------:R-:W2:Y:S02]  /*6290*/  @!P1 SYNCS.PHASECHK.TRANS64 P1, [R5+URZ], R4 ;  /* 0x00000004050095a7 */ /* 0x000ea4000802007f */
[----:B--2---:R-:W-:Y:S05]  /*62a0*/  @!P1 BRA `(.L_x_29) ;  /* 0xfffffffc00ec9947 */ /* 0x004fea000383ffff */
[----:B------:R-:W-:Y:S05]  /*62b0*/  BRA `(.L_x_28) ;  /* 0xffffffbc00247947 */ /* 0x000fea000383ffff */
.L_x_35:
[----:B0-----:R-:W-:-:S04]  /*62c0*/  IMAD.U32 R3, RZ, RZ, UR43 ;  /* 0x0000002bff037e24 */ /* 0x001fc8000f8e00ff */
[----:B------:R0:W1:Y:S03]  /*62d0*/  SYNCS.PHASECHK.TRANS64.TRYWAIT P0, [R3+URZ+0x8], R0 ;  /* 0x00000800030075a7 */ /* 0x000066000800017f */
[----:B-1----:R-:W-:Y:S05]  /*62e0*/  @!P0 NANOSLEEP.SYNCS 0x989680 ;  /* 0x009896800000895d */ /* 0x002fea0003900000 */
[----:B------:R-:W1:Y:S02]  /*62f0*/  @!P0 SYNCS.PHASECHK.TRANS64 P0, [R3+URZ+0x8], R0 ;  /* 0x00000800030085a7 */ /* 0x000e64000800007f */
[----:B-1----:R-:W-:Y:S05]  /*6300*/  @!P0 BRA `(.L_x_35) ;  /* 0xfffffffc00ec8947 */ /* 0x002fea000383ffff */
[----:B------:R-:W-:Y:S05]  /*6310*/  BRA `(.L_x_126) ;  /* 0xffffffc000d47947 */ /* 0x000fea000383ffff */
.L_x_104:
[----:B------:R-:W-:Y:S01]  /*6320*/  BSSY B1, `(.L_x_127) ;  /* 0x0000006000017945 */ /* 0x000fe20003800000 */
[----:B------:R-:W-:-:S07]  /*6330*/  IMAD.MOV.U32 R15, RZ, RZ, -0x1 ;  /* 0xffffffffff0f7424 */ /* 0x000fce00078e00ff */
[----:B-----5:R-:W-:Y:S05]  /*6340*/  WARPSYNC.COLLECTIVE R15, `(.L_x_128) ;  /* 0x000000000f0c7348 */ /* 0x020fea0003c00000 */
[----:B------:R-:W-:Y:S02]  /*6350*/  ELECT P6, UR62, PT ;  /* 0x00000000003e782f */ /* 0x000fe400038c0000 */
[----:B------:R-:W-:Y:S01]  /*6360*/  MOV R14, UR62 ;  /* 0x0000003e000e7c02 */ /* 0x000fe20008000f00 */
[----:B-----5:R-:W-:Y:S10]  /*6370*/  ENDCOLLECTIVE ;  /* 0x000000000000791b */ /* 0x020ff40003800000 */
.L_x_128:
[----:B------:R-:W-:Y:S05]  /*6380*/  BSYNC B1 ;  /* 0x0000000000017941 */ /* 0x000fea0003800000 */
.L_x_127:
[----:B------:R-:W-:Y:S05]  /*6390*/  BRA `(.L_x_129) ;  /* 0xffffffec00a07947 */ /* 0x000fea000383ffff */
.L_x_107:
[----:B-1----:R1:W2:Y:S02]  /*63a0*/  SYNCS.PHASECHK.TRANS64.TRYWAIT P1, [R11+URZ+0x28], R6 ;  /* 0x000028060b0075a7 */ /* 0x0022a4000802017f */
[----:B--2---:R-:W-:Y:S05]  /*63b0*/  @!P1 NANOSLEEP.SYNCS 0x989680 ;  /* 0x009896800000995d */ /* 0x004fea0003900000 */
[----:B------:R-:W2:Y:S02]  /*63c0*/  @!P1 SYNCS.PHASECHK.TRANS64 P1, [R11+URZ+0x28], R6 ;  /* 0x000028060b0095a7 */ /* 0x000ea4000802007f */
[----:B--2---:R-:W-:Y:S05]  /*63d0*/  @!P1 BRA `(.L_x_107) ;  /* 0xfffffffc00f09947 */ /* 0x004fea000383ffff */
[----:B------:R-:W-:Y:S05]  /*63e0*/  BRA `(.L_x_130) ;  /* 0xffffffec00d87947 */ /* 0x000fea000383ffff */
.L_x_116:
[----:B------:R-:W-:Y:S01]  /*63f0*/  BSSY B0, `(.L_x_131) ;  /* 0x0000006000007945 */ /* 0x000fe20003800000 */
[----:B------:R-:W-:-:S07]  /*6400*/  IMAD.MOV.U32 R15, RZ, RZ, -0x1 ;  /* 0xffffffffff0f7424 */ /* 0x000fce00078e00ff */
[----:B-----5:R-:W-:Y:S05]  /*6410*/  WARPSYNC.COLLECTIVE R15, `(.L_x_132) ;  /* 0x000000000f0c7348 */ /* 0x020fea0003c00000 */
[----:B------:R-:W-:Y:S02]  /*6420*/  ELECT P6, UR62, PT ;  /* 0x00000000003e782f */ /* 0x000fe400038c0000 */
[----:B------:R-:W-:Y:S01]  /*6430*/  MOV R14, UR62 ;  /* 0x0000003e000e7c02 */ /* 0x000fe20008000f00 */
[----:B-----5:R-:W-:Y:S10]  /*6440*/  ENDCOLLECTIVE ;  /* 0x000000000000791b */ /* 0x020ff40003800000 */
.L_x_132:
[----:B------:R-:W-:Y:S05]  /*6450*/  BSYNC B0 ;  /* 0x0000000000007941 */ /* 0x000fea0003800000 */
.L_x_131:
[----:B------:R-:W-:Y:S05]  /*6460*/  BRA `(.L_x_133) ;  /* 0xfffffff800787947 */ /* 0x000fea000383ffff */
.L_x_120:
[----:B0-----:R0:W1:Y:S02]  /*6470*/  SYNCS.PHASECHK.TRANS64.TRYWAIT P0, [R7+URZ], R2 ;  /* 0x00000002070075a7 */ /* 0x001064000800017f */
[----:B-1----:R-:W-:Y:S05]  /*6480*/  @!P0 NANOSLEEP.SYNCS 0x989680 ;  /* 0x009896800000895d */ /* 0x002fea0003900000 */
[----:B------:R-:W1:Y:S02]  /*6490*/  @!P0 SYNCS.PHASECHK.TRANS64 P0, [R7+URZ], R2 ;  /* 0x00000002070085a7 */ /* 0x000e64000800007f */
[----:B-1----:R-:W-:Y:S05]  /*64a0*/  @!P0 BRA `(.L_x_120) ;  /* 0xfffffffc00f08947 */ /* 0x002fea000383ffff */
[----:B------:R-:W-:Y:S05]  /*64b0*/  BRA `(.L_x_134) ;  /* 0xfffffff800b87947 */ /* 0x000fea000383ffff */
.L_x_121:
[----:B0-----:R0:W1:Y:S02]  /*64c0*/  SYNCS.PHASECHK.TRANS64.TRYWAIT P0, [R6+URZ], R3 ;  /* 0x00000003060075a7 */ /* 0x001064000800017f */
[----:B-1----:R-:W-:Y:S05]  /*64d0*/  @!P0 NANOSLEEP.SYNCS 0x989680 ;  /* 0x009896800000895d */ /* 0x002fea0003900000 */
[----:B------:R-:W1:Y:S02]  /*64e0*/  @!P0 SYNCS.PHASECHK.TRANS64 P0, [R6+URZ], R3 ;  /* 0x00000003060085a7 */ /* 0x000e64000800007f */
[----:B-1----:R-:W-:Y:S05]  /*64f0*/  @!P0 BRA `(.L_x_121) ;  /* 0xfffffffc00f08947 */ /* 0x002fea000383ffff */
[----:B------:R-:W-:Y:S05]  /*6500*/  BRA `(.L_x_135) ;  /* 0xfffffff800c87947 */ /* 0x000fea000383ffff */
.L_x_122:
[----:B0-----:R0:W1:Y:S02]  /*6510*/  SYNCS.PHASECHK.TRANS64.TRYWAIT P0, [R7+URZ], R4 ;  /* 0x00000004070075a7 */ /* 0x001064000800017f */
[----:B-1----:R-:W-:Y:S05]  /*6520*/  @!P0 NANOSLEEP.SYNCS 0x989680 ;  /* 0x009896800000895d */ /* 0x002fea0003900000 */
[----:B------:R-:W1:Y:S02]  /*6530*/  @!P0 SYNCS.PHASECHK.TRANS64 P0, [R7+URZ], R4 ;  /* 0x00000004070085a7 */ /* 0x000e64000800007f */
[----:B-1----:R-:W-:Y:S05]  /*6540*/  @!P0 BRA `(.L_x_122) ;  /* 0xfffffffc00f08947 */ /* 0x002fea000383ffff */
[----:B------:R-:W-:Y:S05]  /*6550*/  BRA `(.L_x_136) ;  /* 0xfffffff800d87947 */ /* 0x000fea000383ffff */
.L_x_123:
[----:B-1----:R1:W2:Y:S02]  /*6560*/  SYNCS.PHASECHK.TRANS64.TRYWAIT P0, [R6+URZ], R3 ;  /* 0x00000003060075a7 */ /* 0x0022a4000800017f */
[----:B--2---:R-:W-:Y:S05]  /*6570*/  @!P0 NANOSLEEP.SYNCS 0x989680 ;  /* 0x009896800000895d */ /* 0x004fea0003900000 */
[----:B------:R-:W2:Y:S02]  /*6580*/  @!P0 SYNCS.PHASECHK.TRANS64 P0, [R6+URZ], R3 ;  /* 0x00000003060085a7 */ /* 0x000ea4000800007f */
[----:B--2---:R-:W-:Y:S05]  /*6590*/  @!P0 BRA `(.L_x_123) ;  /* 0xfffffffc00f08947 */ /* 0x004fea000383ffff */
[----:B------:R-:W-:Y:S05]  /*65a0*/  BRA `(.L_x_137) ;  /* 0xfffffff800e07947 */ /* 0x000fea000383ffff */
.L_x_138:
[----:B------:R-:W-:-:S00]  /*65b0*/  BRA `(.L_x_138) ;  /* 0xfffffffc00fc7947 */ /* 0x000fc0000383ffff */
[----:B------:R-:W-:-:S00]  /*65c0*/  NOP ;  /* 0x0000000000007918 */ /* 0x000fc00000000000 */
        /* <DEDUP_REMOVED lines=11> */
.L_x_139:


//--------------------- .nv.global.init           --------------------------
	.section	.nv.global.init,"aw",@progbits
.nv.global.init:
	.type		$str$22,@object
	.size		$str$22,($str$23 - $str$22)
$str$22:
        /*0000*/ 	.byte	0x6b, 0x5f, 0x74, 0x69, 0x6c, 0x65, 0x5f, 0x63, 0x6f, 0x75, 0x6e, 0x74, 0x20, 0x3e, 0x3d, 0x20
        /*0010*/ 	.byte	0x31, 0x00
	.type		$str$23,@object
	.size		$str$23,(__unnamed_1 - $str$23)
$str$23:
        /*0012*/ 	.byte	0x2f, 0x74, 0x6d, 0x70, 0x2f, 0x63, 0x75, 0x74, 0x6c, 0x61, 0x73, 0x73, 0x5f, 0x73, 0x77, 0x65
        /*0022*/ 	.byte	0x65, 0x70, 0x5f, 0x73, 0x72, 0x63, 0x2f, 0x69, 0x6e, 0x63, 0x6c, 0x75, 0x64, 0x65, 0x2f, 0x63
        /*0032*/ 	.byte	0x75, 0x74, 0x6c, 0x61, 0x73, 0x73, 0x2f, 0x67, 0x65, 0x6d, 0x6d, 0x2f, 0x63, 0x6f, 0x6c, 0x6c
        /*0042*/ 	.byte	0x65, 0x63, 0x74, 0x69, 0x76, 0x65, 0x2f, 0x73, 0x6d, 0x39, 0x30, 0x5f, 0x6d, 0x6d, 0x61, 0x5f
        /*0052*/ 	.byte	0x74, 0x6d, 0x61, 0x5f, 0x67, 0x6d, 0x6d, 0x61, 0x5f, 0x73, 0x73, 0x5f, 0x77, 0x61, 0x72, 0x70
        /*0062*/ 	.byte	0x73, 0x70, 0x65, 0x63, 0x69, 0x61, 0x6c, 0x69, 0x7a, 0x65, 0x64, 0x2e, 0x68, 0x70, 0x70, 0x00
	.type		__unnamed_1,@object
	.size		__unnamed_1,(.L_0 - __unnamed_1)
__unnamed_1:
        /*0072*/ 	.byte	0x76, 0x6f, 0x69, 0x64, 0x20, 0x63, 0x75, 0x74, 0x6c, 0x61, 0x73, 0x73, 0x3a, 0x3a, 0x67, 0x65
        /* <DEDUP_REMOVED lines=177> */
        /*0b92*/ 	.byte	0x3a, 0x3a, 0x69, 0x64, 0x65, 0x6e, 0x74, 0x69, 0x74, 0x79, 0x5d, 0x00
.L_0:


//--------------------- .nv.shared._ZN7cutlass13device_kernelINS_4gemm6kernel13GemmUniversalIN4cute5tupleIJiiiiEEENS1_10collective13CollectiveMmaINS1_34MainloopSm90TmaGmmaWarpSpecializedILi5ENS5_IJNS4_1CILi2EEESB_NSA_ILi1EEEEEENS1_32KernelTmaWarpSpecializedPingpongEEENS5_IJNSA_ILi64EEESG_SG_EEENS_10tfloat32_tENS5_IJlSC_lEEESI_SJ_NS4_8TiledMMAINS4_8MMA_AtomIJNS4_4SM904GMMA29MMA_64x64x8_F32TF32TF32_SS_TNILNSN_7ScaleInE1ELSP_1EEEEEENS4_6LayoutINS5_IJSC_SC_SC_EEENS5_IJNSA_ILi0EEESU_SU_EEEEENS5_IJNS4_10UnderscoreESX_SX_EEEEENS4_23SM90_TMA_LOAD_MULTICASTENS4_14ComposedLayoutINS4_7SwizzleILi3ELi4ELi3EEENS4_18smem_ptr_flag_bitsILi32EEENSS_INS5_IJNSA_ILi8EEENSA_ILi32EEEEEENS5_IJS17_SC_EEEEEEEvNS4_8identityES10_S1B_vS1C_EENS_8epilogue10collective6detail29Sm90TmaWarpSpecializedAdapterINS1F_15DefaultEpilogueISI_SJ_SJ_NS1E_6thread17LinearCombinationISI_Li1EffLNS1J_9ScaleType4KindE0ELNS_15FloatRoundStyleE2ESI_EENS1_15EpilogueDefaultEEEEEvvEEEEvNT_6ParamsE --------------------------
	.section	.nv.shared._ZN7cutlass13device_kernelINS_4gemm6kernel13GemmUniversalIN4cute5tupleIJiiiiEEENS1_10collective13CollectiveMmaINS1_34MainloopSm90TmaGmmaWarpSpecializedILi5ENS5_IJNS4_1CILi2EEESB_NSA_ILi1EEEEEENS1_32KernelTmaWarpSpecializedPingpongEEENS5_IJNSA_ILi64EEESG_SG_EEENS_10tfloat32_tENS5_IJlSC_lEEESI_SJ_NS4_8TiledMMAINS4_8MMA_AtomIJNS4_4SM904GMMA29MMA_64x64x8_F32TF32TF32_SS_TNILNSN_7ScaleInE1ELSP_1EEEEEENS4_6LayoutINS5_IJSC_SC_SC_EEENS5_IJNSA_ILi0EEESU_SU_EEEEENS5_IJNS4_10UnderscoreESX_SX_EEEEENS4_23SM90_TMA_LOAD_MULTICASTENS4_14ComposedLayoutINS4_7SwizzleILi3ELi4ELi3EEENS4_18smem_ptr_flag_bitsILi32EEENSS_INS5_IJNSA_ILi8EEENSA_ILi32EEEEEENS5_IJS17_SC_EEEEEEEvNS4_8identityES10_S1B_vS1C_EENS_8epilogue10collective6detail29Sm90TmaWarpSpecializedAdapterINS1F_15DefaultEpilogueISI_SJ_SJ_NS1E_6thread17LinearCombinationISI_Li1EffLNS1J_9ScaleType4KindE0ELNS_15FloatRoundStyleE2ESI_EENS1_15EpilogueDefaultEEEEEvvEEEEvNT_6ParamsE,"aw",@nobits
	.sectionflags	@""
	.align	16
	.zero		1024


//--------------------- .nv.shared.reserved.0     --------------------------
	.section	.nv.shared.reserved.0,"aw",@nobits
	.weak		__nv_reservedSMEM_offset_0_alias
	.size		__nv_reservedSMEM_offset_0_alias, 0, 0
	.other		__nv_reservedSMEM_offset_0_alias,@"STO_CUDA_RESERVED_SHARED STV_DEFAULT"
__nv_reservedSMEM_offset_0_alias:
	.zero		0


//--------------------- .nv.global                --------------------------
	.section	.nv.global,"aw",@nobits
.nv.global:
	.type		_ZN39_INTERNAL_e10be6bd_4_k_cu_f8f65de5_70124cute1_E,@object
	.size		_ZN39_INTERNAL_e10be6bd_4_k_cu_f8f65de5_70124cute1_E,(_ZN39_INTERNAL_e10be6bd_4_k_cu_f8f65de5_70124cuda3std3__45__cpo6cbeginE - _ZN39_INTERNAL_e10be6bd_4_k_cu_f8f65de5_70124cute1_E)
_ZN39_INTERNAL_e10be6bd_4_k_cu_f8f65de5_70124cute1_E:
	.zero		1
	.type		_ZN39_INTERNAL_e10be6bd_4_k_cu_f8f65de5_70124cuda3std3__45__cpo6cbeginE,@object
	.size		_ZN39_INTERNAL_e10be6bd_4_k_cu_f8f65de5_70124cuda3std3__45__cpo6cbeginE,(_ZN39_INTERNAL_e10be6bd_4_k_cu_f8f65de5_70124cuda3std3__48in_placeE - _ZN39_INTERNAL_e10be6bd_4_k_cu_f8f65de5_70124cuda3std3__45__cpo6cbeginE)
_ZN39_INTERNAL_e10be6bd_4_k_cu_f8f65de5_70124cuda3std3__45__cpo6cbeginE:
	.zero		1
	.type		_ZN39_INTERNAL_e10be6bd_4_k_cu_f8f65de5_70124cuda3std3__48in_placeE,@object
	.size		_ZN39_INTERNAL_e10be6bd_4_k_cu_f8f65de5_70124cuda3std3__48in_placeE,(_ZN39_INTERNAL_e10be6bd_4_k_cu_f8f65de5_70124cuda3std6ranges3__45__cpo9iter_moveE - _ZN39_INTERNAL_e10be6bd_4_k_cu_f8f65de5_70124cuda3std3__48in_placeE)
_ZN39_INTERNAL_e10be6bd_4_k_cu_f8f65de5_70124cuda3std3__48in_placeE:
	.zero		1
	.type		_ZN39_INTERNAL_e10be6bd_4_k_cu_f8f65de5_70124cuda3std6ranges3__45__cpo9iter_moveE,@object
	.size		_ZN39_INTERNAL_e10be6bd_4_k_cu_f8f65de5_70124cuda3std6ranges3__45__cpo9iter_moveE,(_ZN39_INTERNAL_e10be6bd_4_k_cu_f8f65de5_70124cuda3std3__45__cpo5beginE - _ZN39_INTERNAL_e10be6bd_4_k_cu_f8f65de5_70124cuda3std6ranges3__45__cpo9iter_moveE)
_ZN39_INTERNAL_e10be6bd_4_k_cu_f8f65de5_70124cuda3std6ranges3__45__cpo9iter_moveE:
	.zero		1
	.type		_ZN39_INTERNAL_e10be6bd_4_k_cu_f8f65de5_70124cuda3std3__45__cpo5beginE,@object
	.size		_ZN39_INTERNAL_e10be6bd_4_k_cu_f8f65de5_70124cuda3std3__45__cpo5beginE,(_ZN39_INTERNAL_e10be6bd_4_k_cu_f8f65de5_70124cuda3std3__441_GLOBAL__N__e10be6bd_4_k_cu_f8f65de5_70126ignoreE - _ZN39_INTERNAL_e10be6bd_4_k_cu_f8f65de5_70124cuda3std3__45__cpo5beginE)
_ZN39_INTERNAL_e10be6bd_4_k_cu_f8f65de5_70124cuda3std3__45__cpo5beginE:
	.zero		1
	.type		_ZN39_INTERNAL_e10be6bd_4_k_cu_f8f65de5_70124cuda3std3__441_GLOBAL__N__e10be6bd_4_k_cu_f8f65de5_70126ignoreE,@object
	.size		_ZN39_INTERNAL_e10be6bd_4_k_cu_f8f65de5_70124cuda3std3__441_GLOBAL__N__e10be6bd_4_k_cu_f8f65de5_70126ignoreE,(_ZN39_INTERNAL_e10be6bd_4_k_cu_f8f65de5_70124cute7productE - _ZN39_INTERNAL_e10be6bd_4_k_cu_f8f65de5_70124cuda3std3__441_GLOBAL__N__e10be6bd_4_k_cu_f8f65de5_70126ignoreE)
_ZN39_INTERNAL_e10be6bd_4_k_cu_f8f65de5_70124cuda3std3__441_GLOBAL__N__e10be6bd_4_k_cu_f8f65de5_70126ignoreE:
	.zero		1
	.type		_ZN39_INTERNAL_e10be6bd_4_k_cu_f8f65de5_70124cute7productE,@object
	.size		_ZN39_INTERNAL_e10be6bd_4_k_cu_f8f65de5_70124cute7productE,(_ZN39_INTERNAL_e10be6bd_4_k_cu_f8f65de5_70124cuda3std3__45__cpo3endE - _ZN39_INTERNAL_e10be6bd_4_k_cu_f8f65de5_70124cute7productE)
_ZN39_INTERNAL_e10be6bd_4_k_cu_f8f65de5_70124cute7productE:
	.zero		1
	.type		_ZN39_INTERNAL_e10be6bd_4_k_cu_f8f65de5_70124cuda3std3__45__cpo3endE,@object
	.size		_ZN39_INTERNAL_e10be6bd_4_k_cu_f8f65de5_70124cuda3std3__45__cpo3endE,(_ZN39_INTERNAL_e10be6bd_4_k_cu_f8f65de5_70124cuda3std3__419piecewise_constructE - _ZN39_INTERNAL_e10be6bd_4_k_cu_f8f65de5_70124cuda3std3__45__cpo3endE)
_ZN39_INTERNAL_e10be6bd_4_k_cu_f8f65de5_70124cuda3std3__45__cpo3endE:
	.zero		1
	.type		_ZN39_INTERNAL_e10be6bd_4_k_cu_f8f65de5_70124cuda3std3__419piecewise_constructE,@object
	.size		_ZN39_INTERNAL_e10be6bd_4_k_cu_f8f65de5_70124cuda3std3__419piecewise_constructE,(_ZN39_INTERNAL_e10be6bd_4_k_cu_f8f65de5_70124cuda3std3__45__cpo4cendE - _ZN39_INTERNAL_e10be6bd_4_k_cu_f8f65de5_70124cuda3std3__419piecewise_constructE)
_ZN39_INTERNAL_e10be6bd_4_k_cu_f8f65de5_70124cuda3std3__419piecewise_constructE:
	.zero		1
	.type		_ZN39_INTERNAL_e10be6bd_4_k_cu_f8f65de5_70124cuda3std3__45__cpo4cendE,@object
	.size		_ZN39_INTERNAL_e10be6bd_4_k_cu_f8f65de5_70124cuda3std3__45__cpo4cendE,(_ZN39_INTERNAL_e10be6bd_4_k_cu_f8f65de5_70124cuda3std6ranges3__45__cpo4swapE - _ZN39_INTERNAL_e10be6bd_4_k_cu_f8f65de5_70124cuda3std3__45__cpo4cendE)
_ZN39_INTERNAL_e10be6bd_4_k_cu_f8f65de5_70124cuda3std3__45__cpo4cendE:
	.zero		1
	.type		_ZN39_INTERNAL_e10be6bd_4_k_cu_f8f65de5_70124cuda3std6ranges3__45__cpo4swapE,@object
	.size		_ZN39_INTERNAL_e10be6bd_4_k_cu_f8f65de5_70124cuda3std6ranges3__45__cpo4swapE,(.L_8 - _ZN39_INTERNAL_e10be6bd_4_k_cu_f8f65de5_70124cuda3std6ranges3__45__cpo4swapE)
_ZN39_INTERNAL_e10be6bd_4_k_cu_f8f65de5_70124cuda3std6ranges3__45__cpo4swapE:
	.zero		1
.L_8:


//--------------------- .nv.constant0._ZN7cutlass13device_kernelINS_4gemm6kernel13GemmUniversalIN4cute5tupleIJiiiiEEENS1_10collective13CollectiveMmaINS1_34MainloopSm90TmaGmmaWarpSpecializedILi5ENS5_IJNS4_1CILi2EEESB_NSA_ILi1EEEEEENS1_32KernelTmaWarpSpecializedPingpongEEENS5_IJNSA_ILi64EEESG_SG_EEENS_10tfloat32_tENS5_IJlSC_lEEESI_SJ_NS4_8TiledMMAINS4_8MMA_AtomIJNS4_4SM904GMMA29MMA_64x64x8_F32TF32TF32_SS_TNILNSN_7ScaleInE1ELSP_1EEEEEENS4_6LayoutINS5_IJSC_SC_SC_EEENS5_IJNSA_ILi0EEESU_SU_EEEEENS5_IJNS4_10UnderscoreESX_SX_EEEEENS4_23SM90_TMA_LOAD_MULTICASTENS4_14ComposedLayoutINS4_7SwizzleILi3ELi4ELi3EEENS4_18smem_ptr_flag_bitsILi32EEENSS_INS5_IJNSA_ILi8EEENSA_ILi32EEEEEENS5_IJS17_SC_EEEEEEEvNS4_8identityES10_S1B_vS1C_EENS_8epilogue10collective6detail29Sm90TmaWarpSpecializedAdapterINS1F_15DefaultEpilogueISI_SJ_SJ_NS1E_6thread17LinearCombinationISI_Li1EffLNS1J_9ScaleType4KindE0ELNS_15FloatRoundStyleE2ESI_EENS1_15EpilogueDefaultEEEEEvvEEEEvNT_6ParamsE --------------------------
	.section	.nv.constant0._ZN7cutlass13device_kernelINS_4gemm6kernel13GemmUniversalIN4cute5tupleIJiiiiEEENS1_10collective13CollectiveMmaINS1_34MainloopSm90TmaGmmaWarpSpecializedILi5ENS5_IJNS4_1CILi2EEESB_NSA_ILi1EEEEEENS1_32KernelTmaWarpSpecializedPingpongEEENS5_IJNSA_ILi64EEESG_SG_EEENS_10tfloat32_tENS5_IJlSC_lEEESI_SJ_NS4_8TiledMMAINS4_8MMA_AtomIJNS4_4SM904GMMA29MMA_64x64x8_F32TF32TF32_SS_TNILNSN_7ScaleInE1ELSP_1EEEEEENS4_6LayoutINS5_IJSC_SC_SC_EEENS5_IJNSA_ILi0EEESU_SU_EEEEENS5_IJNS4_10UnderscoreESX_SX_EEEEENS4_23SM90_TMA_LOAD_MULTICASTENS4_14ComposedLayoutINS4_7SwizzleILi3ELi4ELi3EEENS4_18smem_ptr_flag_bitsILi32EEENSS_INS5_IJNSA_ILi8EEENSA_ILi32EEEEEENS5_IJS17_SC_EEEEEEEvNS4_8identityES10_S1B_vS1C_EENS_8epilogue10collective6detail29Sm90TmaWarpSpecializedAdapterINS1F_15DefaultEpilogueISI_SJ_SJ_NS1E_6thread17LinearCombinationISI_Li1EffLNS1J_9ScaleType4KindE0ELNS_15FloatRoundStyleE2ESI_EENS1_15EpilogueDefaultEEEEEvvEEEEvNT_6ParamsE,"a",@progbits
	.sectionflags	@""
	.align	4
.nv.constant0._ZN7cutlass13device_kernelINS_4gemm6kernel13GemmUniversalIN4cute5tupleIJiiiiEEENS1_10collective13CollectiveMmaINS1_34MainloopSm90TmaGmmaWarpSpecializedILi5ENS5_IJNS4_1CILi2EEESB_NSA_ILi1EEEEEENS1_32KernelTmaWarpSpecializedPingpongEEENS5_IJNSA_ILi64EEESG_SG_EEENS_10tfloat32_tENS5_IJlSC_lEEESI_SJ_NS4_8TiledMMAINS4_8MMA_AtomIJNS4_4SM904GMMA29MMA_64x64x8_F32TF32TF32_SS_TNILNSN_7ScaleInE1ELSP_1EEEEEENS4_6LayoutINS5_IJSC_SC_SC_EEENS5_IJNSA_ILi0EEESU_SU_EEEEENS5_IJNS4_10UnderscoreESX_SX_EEEEENS4_23SM90_TMA_LOAD_MULTICASTENS4_14ComposedLayoutINS4_7SwizzleILi3ELi4ELi3EEENS4_18smem_ptr_flag_bitsILi32EEENSS_INS5_IJNSA_ILi8EEENSA_ILi32EEEEEENS5_IJS17_SC_EEEEEEEvNS4_8identityES10_S1B_vS1C_EENS_8epilogue10collective6detail29Sm90TmaWarpSpecializedAdapterINS1F_15DefaultEpilogueISI_SJ_SJ_NS1E_6thread17LinearCombinationISI_Li1EffLNS1J_9ScaleType4KindE0ELNS_15FloatRoundStyleE2ESI_EENS1_15EpilogueDefaultEEEEEvvEEEEvNT_6ParamsE:
	.zero		1664


//--------------------- SYMBOLS --------------------------

	.type		.nv.reservedSmem.offset0,@object
	.size		.nv.reservedSmem.offset0,0x4
	.type		__assertfail,@function
